//
// Generated by NVIDIA NVVM Compiler
//
// Compiler Build ID: CL-36424714
// Cuda compilation tools, release 13.0, V13.0.88
// Based on NVVM 20.0.0
//

.version 9.0
.target sm_100
.address_size 64

	// .globl	_Z24bitonic_sort_tile_kernelPmmmm
// _ZZ16scan_tile_kernelPmmmE4smem has been demoted

.visible .entry _Z24bitonic_sort_tile_kernelPmmmm(
	.param .u64 .ptr .align 1 _Z24bitonic_sort_tile_kernelPmmmm_param_0,
	.param .u64 _Z24bitonic_sort_tile_kernelPmmmm_param_1,
	.param .u64 _Z24bitonic_sort_tile_kernelPmmmm_param_2,
	.param .u64 _Z24bitonic_sort_tile_kernelPmmmm_param_3
)
{
	.reg .pred 	%p<8>;
	.reg .b32 	%r<8>;
	.reg .b64 	%rd<27>;

	ld.param.u64 	%rd12, [_Z24bitonic_sort_tile_kernelPmmmm_param_0];
	ld.param.u64 	%rd13, [_Z24bitonic_sort_tile_kernelPmmmm_param_1];
	ld.param.u64 	%rd14, [_Z24bitonic_sort_tile_kernelPmmmm_param_2];
	ld.param.u64 	%rd15, [_Z24bitonic_sort_tile_kernelPmmmm_param_3];
	mov.u32 	%r1, %ntid.x;
	mov.u32 	%r2, %ctaid.x;
	mov.u32 	%r3, %tid.x;
	mad.lo.s32 	%r4, %r1, %r2, %r3;
	cvt.u64.u32 	%rd1, %r4;
	setp.le.u64 	%p1, %rd13, %rd1;
	and.b64  	%rd16, %rd15, %rd1;
	setp.ne.s64 	%p2, %rd16, 0;
	or.pred  	%p3, %p1, %p2;
	@%p3 bra 	$L__BB0_10;
	shr.u64 	%rd17, %rd14, 1;
	setp.ne.s64 	%p4, %rd15, %rd17;
	@%p4 bra 	$L__BB0_6;
	and.b64  	%rd18, %rd15, -4294967296;
	setp.ne.s64 	%p5, %rd18, 0;
	@%p5 bra 	$L__BB0_4;
	cvt.u32.u64 	%r5, %rd15;
	cvt.u32.u64 	%r6, %rd1;
	rem.u32 	%r7, %r6, %r5;
	cvt.u64.u32 	%rd25, %r7;
	bra.uni 	$L__BB0_5;
$L__BB0_4:
	rem.u64 	%rd25, %rd1, %rd15;
$L__BB0_5:
	sub.s64 	%rd19, %rd15, %rd25;
	shl.b64 	%rd20, %rd19, 1;
	add.s64 	%rd21, %rd1, %rd20;
	add.s64 	%rd26, %rd21, -1;
	bra.uni 	$L__BB0_7;
$L__BB0_6:
	xor.b64  	%rd26, %rd15, %rd1;
$L__BB0_7:
	setp.ge.u64 	%p6, %rd26, %rd13;
	@%p6 bra 	$L__BB0_10;
	cvta.to.global.u64 	%rd22, %rd12;
	shl.b64 	%rd23, %rd1, 3;
	add.s64 	%rd8, %rd22, %rd23;
	ld.global.u64 	%rd9, [%rd8];
	shl.b64 	%rd24, %rd26, 3;
	add.s64 	%rd10, %rd22, %rd24;
	ld.global.u64 	%rd11, [%rd10];
	setp.le.u64 	%p7, %rd9, %rd11;
	@%p7 bra 	$L__BB0_10;
	st.global.u64 	[%rd8], %rd11;
	st.global.u64 	[%rd10], %rd9;
$L__BB0_10:
	ret;

}
	// .globl	_Z25bitonic_sort_merge_kernelPmmS_mmm
.visible .entry _Z25bitonic_sort_merge_kernelPmmS_mmm(
	.param .u64 .ptr .align 1 _Z25bitonic_sort_merge_kernelPmmS_mmm_param_0,
	.param .u64 _Z25bitonic_sort_merge_kernelPmmS_mmm_param_1,
	.param .u64 .ptr .align 1 _Z25bitonic_sort_merge_kernelPmmS_mmm_param_2,
	.param .u64 _Z25bitonic_sort_merge_kernelPmmS_mmm_param_3,
	.param .u64 _Z25bitonic_sort_merge_kernelPmmS_mmm_param_4,
	.param .u64 _Z25bitonic_sort_merge_kernelPmmS_mmm_param_5
)
{
	.reg .pred 	%p<8>;
	.reg .b32 	%r<5>;
	.reg .b64 	%rd<19>;

	ld.param.u64 	%rd7, [_Z25bitonic_sort_merge_kernelPmmS_mmm_param_0];
	ld.param.u64 	%rd9, [_Z25bitonic_sort_merge_kernelPmmS_mmm_param_1];
	ld.param.u64 	%rd8, [_Z25bitonic_sort_merge_kernelPmmS_mmm_param_2];
	ld.param.u64 	%rd10, [_Z25bitonic_sort_merge_kernelPmmS_mmm_param_3];
	ld.param.u64 	%rd11, [_Z25bitonic_sort_merge_kernelPmmS_mmm_param_4];
	ld.param.u64 	%rd12, [_Z25bitonic_sort_merge_kernelPmmS_mmm_param_5];
	mov.u32 	%r1, %ntid.x;
	mov.u32 	%r2, %ctaid.x;
	mov.u32 	%r3, %tid.x;
	mad.lo.s32 	%r4, %r1, %r2, %r3;
	cvt.u64.u32 	%rd1, %r4;
	shr.u64 	%rd13, %rd11, 1;
	setp.eq.s64 	%p1, %rd12, %rd13;
	sub.s64 	%rd14, 16777215, %rd1;
	selp.b64 	%rd2, %rd14, %rd1, %p1;
	setp.gt.u32 	%p2, %r4, 16777215;
	setp.le.u64 	%p3, %rd9, %rd1;
	or.pred  	%p4, %p2, %p3;
	setp.ge.u64 	%p5, %rd2, %rd10;
	or.pred  	%p6, %p4, %p5;
	@%p6 bra 	$L__BB1_3;
	cvta.to.global.u64 	%rd15, %rd7;
	cvta.to.global.u64 	%rd16, %rd8;
	shl.b64 	%rd17, %rd1, 3;
	add.s64 	%rd3, %rd15, %rd17;
	ld.global.u64 	%rd4, [%rd3];
	shl.b64 	%rd18, %rd2, 3;
	add.s64 	%rd5, %rd16, %rd18;
	ld.global.u64 	%rd6, [%rd5];
	setp.le.u64 	%p7, %rd4, %rd6;
	@%p7 bra 	$L__BB1_3;
	st.global.u64 	[%rd3], %rd6;
	st.global.u64 	[%rd5], %rd4;
$L__BB1_3:
	ret;

}
	// .globl	_Z16mark_tile_kernelPmmS_m
.visible .entry _Z16mark_tile_kernelPmmS_m(
	.param .u64 .ptr .align 1 _Z16mark_tile_kernelPmmS_m_param_0,
	.param .u64 _Z16mark_tile_kernelPmmS_m_param_1,
	.param .u64 .ptr .align 1 _Z16mark_tile_kernelPmmS_m_param_2,
	.param .u64 _Z16mark_tile_kernelPmmS_m_param_3
)
{
	.reg .pred 	%p<4>;
	.reg .b32 	%r<6>;
	.reg .b64 	%rd<14>;

	ld.param.u64 	%rd3, [_Z16mark_tile_kernelPmmS_m_param_0];
	ld.param.u64 	%rd5, [_Z16mark_tile_kernelPmmS_m_param_1];
	ld.param.u64 	%rd6, [_Z16mark_tile_kernelPmmS_m_param_2];
	ld.param.u64 	%rd4, [_Z16mark_tile_kernelPmmS_m_param_3];
	cvta.to.global.u64 	%rd1, %rd6;
	mov.u32 	%r1, %ntid.x;
	mov.u32 	%r2, %ctaid.x;
	mov.u32 	%r3, %tid.x;
	mad.lo.s32 	%r4, %r1, %r2, %r3;
	cvt.s64.s32 	%rd2, %r4;
	setp.le.u64 	%p1, %rd5, %rd2;
	@%p1 bra 	$L__BB2_4;
	cvt.u32.u64 	%r5, %rd2;
	setp.ne.s32 	%p2, %r5, 0;
	@%p2 bra 	$L__BB2_3;
	st.global.u64 	[%rd1], %rd4;
	bra.uni 	$L__BB2_4;
$L__BB2_3:
	cvta.to.global.u64 	%rd7, %rd3;
	shl.b64 	%rd8, %rd2, 3;
	add.s64 	%rd9, %rd7, %rd8;
	ld.global.u64 	%rd10, [%rd9];
	ld.global.u64 	%rd11, [%rd9+-8];
	setp.ne.s64 	%p3, %rd10, %rd11;
	selp.u64 	%rd12, 1, 0, %p3;
	add.s64 	%rd13, %rd1, %rd8;
	st.global.u64 	[%rd13], %rd12;
$L__BB2_4:
	ret;

}
	// .globl	_Z16scan_tile_kernelPmmm
.visible .entry _Z16scan_tile_kernelPmmm(
	.param .u64 .ptr .align 1 _Z16scan_tile_kernelPmmm_param_0,
	.param .u64 _Z16scan_tile_kernelPmmm_param_1,
	.param .u64 _Z16scan_tile_kernelPmmm_param_2
)
{
	.reg .pred 	%p<18>;
	.reg .b32 	%r<48>;
	.reg .b64 	%rd<60>;
	// demoted variable
	.shared .align 8 .b8 _ZZ16scan_tile_kernelPmmmE4smem[2048];
	ld.param.u64 	%rd7, [_Z16scan_tile_kernelPmmm_param_0];
	ld.param.u64 	%rd5, [_Z16scan_tile_kernelPmmm_param_1];
	ld.param.u64 	%rd8, [_Z16scan_tile_kernelPmmm_param_2];
	cvta.to.global.u64 	%rd9, %rd7;
	mov.u32 	%r1, %tid.x;
	mov.u32 	%r4, %ntid.x;
	mov.u32 	%r5, %ctaid.x;
	add.s32 	%r2, %r1, 1;
	mad.lo.s32 	%r6, %r4, %r5, %r2;
	cvt.s64.s32 	%rd10, %r6;
	mul.lo.s64 	%rd11, %rd8, %rd10;
	add.s64 	%rd1, %rd11, -1;
	setp.ge.u64 	%p1, %rd1, %rd5;
	shl.b64 	%rd12, %rd11, 3;
	add.s64 	%rd2, %rd9, %rd12;
	mov.b64 	%rd59, 0;
	@%p1 bra 	$L__BB3_2;
	ld.global.u64 	%rd59, [%rd2+-8];
$L__BB3_2:
	shl.b32 	%r7, %r1, 3;
	mov.u32 	%r8, _ZZ16scan_tile_kernelPmmmE4smem;
	add.s32 	%r3, %r8, %r7;
	st.shared.u64 	[%r3], %rd59;
	bar.sync 	0;
	setp.gt.u32 	%p2, %r1, 127;
	@%p2 bra 	$L__BB3_4;
	shl.b32 	%r9, %r2, 4;
	add.s32 	%r11, %r8, %r9;
	ld.shared.u64 	%rd13, [%r11+-16];
	ld.shared.u64 	%rd14, [%r11+-8];
	add.s64 	%rd15, %rd14, %rd13;
	st.shared.u64 	[%r11+-8], %rd15;
$L__BB3_4:
	bar.sync 	0;
	setp.gt.u32 	%p3, %r1, 63;
	@%p3 bra 	$L__BB3_6;
	shl.b32 	%r12, %r2, 5;
	add.s32 	%r14, %r8, %r12;
	ld.shared.u64 	%rd16, [%r14+-24];
	ld.shared.u64 	%rd17, [%r14+-8];
	add.s64 	%rd18, %rd17, %rd16;
	st.shared.u64 	[%r14+-8], %rd18;
$L__BB3_6:
	bar.sync 	0;
	setp.gt.u32 	%p4, %r1, 31;
	@%p4 bra 	$L__BB3_8;
	shl.b32 	%r15, %r2, 6;
	add.s32 	%r17, %r8, %r15;
	ld.shared.u64 	%rd19, [%r17+-40];
	ld.shared.u64 	%rd20, [%r17+-8];
	add.s64 	%rd21, %rd20, %rd19;
	st.shared.u64 	[%r17+-8], %rd21;
$L__BB3_8:
	bar.sync 	0;
	setp.gt.u32 	%p5, %r1, 15;
	@%p5 bra 	$L__BB3_10;
	shl.b32 	%r18, %r2, 7;
	add.s32 	%r20, %r8, %r18;
	ld.shared.u64 	%rd22, [%r20+-72];
	ld.shared.u64 	%rd23, [%r20+-8];
	add.s64 	%rd24, %rd23, %rd22;
	st.shared.u64 	[%r20+-8], %rd24;
$L__BB3_10:
	bar.sync 	0;
	setp.gt.u32 	%p6, %r1, 7;
	@%p6 bra 	$L__BB3_12;
	shl.b32 	%r21, %r2, 8;
	add.s32 	%r23, %r8, %r21;
	ld.shared.u64 	%rd25, [%r23+-136];
	ld.shared.u64 	%rd26, [%r23+-8];
	add.s64 	%rd27, %rd26, %rd25;
	st.shared.u64 	[%r23+-8], %rd27;
$L__BB3_12:
	bar.sync 	0;
	setp.gt.u32 	%p7, %r1, 3;
	@%p7 bra 	$L__BB3_14;
	shl.b32 	%r24, %r2, 9;
	add.s32 	%r26, %r8, %r24;
	ld.shared.u64 	%rd28, [%r26+-264];
	ld.shared.u64 	%rd29, [%r26+-8];
	add.s64 	%rd30, %rd29, %rd28;
	st.shared.u64 	[%r26+-8], %rd30;
$L__BB3_14:
	bar.sync 	0;
	setp.gt.u32 	%p8, %r1, 1;
	@%p8 bra 	$L__BB3_16;
	shl.b32 	%r27, %r2, 10;
	add.s32 	%r29, %r8, %r27;
	ld.shared.u64 	%rd31, [%r29+-520];
	ld.shared.u64 	%rd32, [%r29+-8];
	add.s64 	%rd33, %rd32, %rd31;
	st.shared.u64 	[%r29+-8], %rd33;
$L__BB3_16:
	bar.sync 	0;
	setp.ne.s32 	%p9, %r1, 0;
	@%p9 bra 	$L__BB3_18;
	ld.shared.u64 	%rd34, [_ZZ16scan_tile_kernelPmmmE4smem+1016];
	ld.shared.u64 	%rd35, [_ZZ16scan_tile_kernelPmmmE4smem+2040];
	add.s64 	%rd36, %rd35, %rd34;
	st.shared.u64 	[_ZZ16scan_tile_kernelPmmmE4smem+2040], %rd36;
$L__BB3_18:
	setp.ne.s32 	%p10, %r1, 0;
	bar.sync 	0;
	@%p10 bra 	$L__BB3_20;
	ld.shared.u64 	%rd37, [_ZZ16scan_tile_kernelPmmmE4smem+1016];
	ld.shared.u64 	%rd38, [_ZZ16scan_tile_kernelPmmmE4smem+1528];
	add.s64 	%rd39, %rd38, %rd37;
	st.shared.u64 	[_ZZ16scan_tile_kernelPmmmE4smem+1528], %rd39;
$L__BB3_20:
	bar.sync 	0;
	setp.gt.u32 	%p11, %r1, 2;
	@%p11 bra 	$L__BB3_22;
	shl.b32 	%r30, %r2, 9;
	add.s32 	%r32, %r8, %r30;
	ld.shared.u64 	%rd40, [%r32+-8];
	ld.shared.u64 	%rd41, [%r32+248];
	add.s64 	%rd42, %rd41, %rd40;
	st.shared.u64 	[%r32+248], %rd42;
$L__BB3_22:
	bar.sync 	0;
	setp.gt.u32 	%p12, %r1, 6;
	@%p12 bra 	$L__BB3_24;
	shl.b32 	%r33, %r2, 8;
	add.s32 	%r35, %r8, %r33;
	ld.shared.u64 	%rd43, [%r35+-8];
	ld.shared.u64 	%rd44, [%r35+120];
	add.s64 	%rd45, %rd44, %rd43;
	st.shared.u64 	[%r35+120], %rd45;
$L__BB3_24:
	bar.sync 	0;
	setp.gt.u32 	%p13, %r1, 14;
	@%p13 bra 	$L__BB3_26;
	shl.b32 	%r36, %r2, 7;
	add.s32 	%r38, %r8, %r36;
	ld.shared.u64 	%rd46, [%r38+-8];
	ld.shared.u64 	%rd47, [%r38+56];
	add.s64 	%rd48, %rd47, %rd46;
	st.shared.u64 	[%r38+56], %rd48;
$L__BB3_26:
	bar.sync 	0;
	setp.gt.u32 	%p14, %r1, 30;
	@%p14 bra 	$L__BB3_28;
	shl.b32 	%r39, %r2, 6;
	add.s32 	%r41, %r8, %r39;
	ld.shared.u64 	%rd49, [%r41+-8];
	ld.shared.u64 	%rd50, [%r41+24];
	add.s64 	%rd51, %rd50, %rd49;
	st.shared.u64 	[%r41+24], %rd51;
$L__BB3_28:
	bar.sync 	0;
	setp.gt.u32 	%p15, %r1, 62;
	@%p15 bra 	$L__BB3_30;
	shl.b32 	%r42, %r2, 5;
	add.s32 	%r44, %r8, %r42;
	ld.shared.u64 	%rd52, [%r44+-8];
	ld.shared.u64 	%rd53, [%r44+8];
	add.s64 	%rd54, %rd53, %rd52;
	st.shared.u64 	[%r44+8], %rd54;
$L__BB3_30:
	bar.sync 	0;
	setp.gt.u32 	%p16, %r1, 126;
	@%p16 bra 	$L__BB3_32;
	shl.b32 	%r45, %r2, 4;
	add.s32 	%r47, %r8, %r45;
	ld.shared.u64 	%rd55, [%r47+-8];
	ld.shared.u64 	%rd56, [%r47];
	add.s64 	%rd57, %rd56, %rd55;
	st.shared.u64 	[%r47], %rd57;
$L__BB3_32:
	setp.ge.u64 	%p17, %rd1, %rd5;
	bar.sync 	0;
	@%p17 bra 	$L__BB3_34;
	ld.shared.u64 	%rd58, [%r3];
	st.global.u64 	[%rd2+-8], %rd58;
$L__BB3_34:
	ret;

}
	// .globl	_Z20scan_tile_sum_kernelPmmS_
.visible .entry _Z20scan_tile_sum_kernelPmmS_(
	.param .u64 .ptr .align 1 _Z20scan_tile_sum_kernelPmmS__param_0,
	.param .u64 _Z20scan_tile_sum_kernelPmmS__param_1,
	.param .u64 .ptr .align 1 _Z20scan_tile_sum_kernelPmmS__param_2
)
{
	.reg .pred 	%p<5>;
	.reg .b32 	%r<7>;
	.reg .b64 	%rd<33>;

	ld.param.u64 	%rd13, [_Z20scan_tile_sum_kernelPmmS__param_0];
	ld.param.u64 	%rd11, [_Z20scan_tile_sum_kernelPmmS__param_1];
	ld.param.u64 	%rd12, [_Z20scan_tile_sum_kernelPmmS__param_2];
	cvta.to.global.u64 	%rd1, %rd13;
	mov.u32 	%r2, %ntid.x;
	mov.u32 	%r3, %ctaid.x;
	mov.u32 	%r4, %tid.x;
	mad.lo.s32 	%r1, %r2, %r3, %r4;
	mul.wide.s32 	%rd14, %r1, 8;
	add.s64 	%rd15, %rd1, %rd14;
	ld.global.u64 	%rd30, [%rd15];
	setp.lt.u64 	%p1, %rd11, 257;
	@%p1 bra 	$L__BB4_6;
	add.s32 	%r5, %r1, 1;
	cvt.s64.s32 	%rd3, %r5;
	mov.b64 	%rd29, 256;
$L__BB4_2:
	add.s64 	%rd17, %rd29, -1;
	not.b64 	%rd18, %rd29;
	and.b64  	%rd19, %rd18, %rd17;
	popc.b64 	%r6, %rd19;
	shr.u64 	%rd6, %rd3, %r6;
	setp.eq.s64 	%p2, %rd6, 0;
	@%p2 bra 	$L__BB4_5;
	and.b64  	%rd21, %rd17, %rd3;
	setp.eq.s64 	%p3, %rd21, 0;
	@%p3 bra 	$L__BB4_5;
	mul.lo.s64 	%rd22, %rd6, %rd29;
	shl.b64 	%rd23, %rd22, 3;
	add.s64 	%rd24, %rd1, %rd23;
	ld.global.u64 	%rd25, [%rd24+-8];
	add.s64 	%rd30, %rd25, %rd30;
$L__BB4_5:
	shl.b64 	%rd29, %rd29, 8;
	setp.lt.u64 	%p4, %rd29, %rd11;
	@%p4 bra 	$L__BB4_2;
$L__BB4_6:
	cvta.to.global.u64 	%rd26, %rd12;
	add.s64 	%rd28, %rd26, %rd14;
	st.global.u64 	[%rd28], %rd30;
	ret;

}
	// .globl	_Z17write_tile_kernelPmS_mS_
.visible .entry _Z17write_tile_kernelPmS_mS_(
	.param .u64 .ptr .align 1 _Z17write_tile_kernelPmS_mS__param_0,
	.param .u64 .ptr .align 1 _Z17write_tile_kernelPmS_mS__param_1,
	.param .u64 _Z17write_tile_kernelPmS_mS__param_2,
	.param .u64 .ptr .align 1 _Z17write_tile_kernelPmS_mS__param_3
)
{
	.reg .pred 	%p<3>;
	.reg .b32 	%r<5>;
	.reg .b64 	%rd<17>;

	ld.param.u64 	%rd3, [_Z17write_tile_kernelPmS_mS__param_0];
	ld.param.u64 	%rd4, [_Z17write_tile_kernelPmS_mS__param_1];
	ld.param.u64 	%rd6, [_Z17write_tile_kernelPmS_mS__param_2];
	ld.param.u64 	%rd5, [_Z17write_tile_kernelPmS_mS__param_3];
	mov.u32 	%r1, %ntid.x;
	mov.u32 	%r2, %ctaid.x;
	mov.u32 	%r3, %tid.x;
	mad.lo.s32 	%r4, %r1, %r2, %r3;
	cvt.s64.s32 	%rd1, %r4;
	setp.le.u64 	%p1, %rd6, %rd1;
	@%p1 bra 	$L__BB5_3;
	cvta.to.global.u64 	%rd7, %rd4;
	shl.b64 	%rd8, %rd1, 3;
	add.s64 	%rd9, %rd7, %rd8;
	ld.global.u64 	%rd2, [%rd9];
	setp.eq.s64 	%p2, %rd2, 0;
	@%p2 bra 	$L__BB5_3;
	cvta.to.global.u64 	%rd10, %rd3;
	add.s64 	%rd12, %rd10, %rd8;
	ld.global.u64 	%rd13, [%rd12];
	cvta.to.global.u64 	%rd14, %rd5;
	shl.b64 	%rd15, %rd2, 3;
	add.s64 	%rd16, %rd14, %rd15;
	st.global.u64 	[%rd16+-8], %rd13;
$L__BB5_3:
	ret;

}


// ===== COMPILED SASS (sm_100) =====

	.target	sm_100

	.elftype	@"ET_EXEC"


//--------------------- .note.nv.tkinfo           --------------------------
	.section	.note.nv.tkinfo,"",@"SHT_NOTE"
	.sectionflags	@"SHF_NOTE_NV_TKINFO"
	.tkinfo
        /*0018*/ 	.word	0x00000002
        /*0030*/ 	.string	""
        /*0030*/ 	.string	"ptxas"
        /*0030*/ 	.string	"Cuda compilation tools, release 13.0, V13.0.88"
        /*0030*/ 	.string	"Build cuda_13.0.r13.0/compiler.36424714_0"
        /*0030*/ 	.string	"-arch sm_100 -m 64 "



//--------------------- .note.nv.cuinfo           --------------------------
	.section	.note.nv.cuinfo,"",@"SHT_NOTE"
	.sectionflags	@"SHF_NOTE_NV_CUINFO"
        /*0018*/ 	.short	0x0002
        /*001a*/ 	.short	0x0064
        /*001c*/ 	.short	0x0082
	.zero		2


//--------------------- .nv.info                  --------------------------
	.section	.nv.info,"",@"SHT_CUDA_INFO"
	.align	4


	//----- nvinfo : EIATTR_REGCOUNT
	.align		4
        /*0000*/ 	.byte	0x04, 0x2f
        /*0002*/ 	.short	(.L_1 - .L_0)
	.align		4
.L_0:
        /*0004*/ 	.word	index@(_Z24bitonic_sort_tile_kernelPmmmm)
        /*0008*/ 	.word	0x00000012


	//----- nvinfo : EIATTR_FRAME_SIZE
	.align		4
.L_1:
        /*000c*/ 	.byte	0x04, 0x11
        /*000e*/ 	.short	(.L_3 - .L_2)
	.align		4
.L_2:
        /*0010*/ 	.word	index@($__internal_0_$__cuda_sm20_rem_u64)
        /*0014*/ 	.word	0x00000000


	//----- nvinfo : EIATTR_FRAME_SIZE
	.align		4
.L_3:
        /*0018*/ 	.byte	0x04, 0x11
        /*001a*/ 	.short	(.L_5 - .L_4)
	.align		4
.L_4:
        /*001c*/ 	.word	index@(_Z24bitonic_sort_tile_kernelPmmmm)
        /*0020*/ 	.word	0x00000000


	//----- nvinfo : EIATTR_REGCOUNT
	.align		4
.L_5:
        /*0024*/ 	.byte	0x04, 0x2f
        /*0026*/ 	.short	(.L_7 - .L_6)
	.align		4
.L_6:
        /*0028*/ 	.word	index@(_Z25bitonic_sort_merge_kernelPmmS_mmm)
        /*002c*/ 	.word	0x0000000c


	//----- nvinfo : EIATTR_FRAME_SIZE
	.align		4
.L_7:
        /*0030*/ 	.byte	0x04, 0x11
        /*0032*/ 	.short	(.L_9 - .L_8)
	.align		4
.L_8:
        /*0034*/ 	.word	index@(_Z25bitonic_sort_merge_kernelPmmS_mmm)
        /*0038*/ 	.word	0x00000000


	//----- nvinfo : EIATTR_REGCOUNT
	.align		4
.L_9:
        /*003c*/ 	.byte	0x04, 0x2f
        /*003e*/ 	.short	(.L_11 - .L_10)
	.align		4
.L_10:
        /*0040*/ 	.word	index@(_Z16mark_tile_kernelPmmS_m)
        /*0044*/ 	.word	0x0000000b


	//----- nvinfo : EIATTR_FRAME_SIZE
	.align		4
.L_11:
        /*0048*/ 	.byte	0x04, 0x11
        /*004a*/ 	.short	(.L_13 - .L_12)
	.align		4
.L_12:
        /*004c*/ 	.word	index@(_Z16mark_tile_kernelPmmS_m)
        /*0050*/ 	.word	0x00000000


	//----- nvinfo : EIATTR_REGCOUNT
	.align		4
.L_13:
        /*0054*/ 	.byte	0x04, 0x2f
        /*0056*/ 	.short	(.L_15 - .L_14)
	.align		4
.L_14:
        /*0058*/ 	.word	index@(_Z16scan_tile_kernelPmmm)
        /*005c*/ 	.word	0x00000016


	//----- nvinfo : EIATTR_FRAME_SIZE
	.align		4
.L_15:
        /*0060*/ 	.byte	0x04, 0x11
        /*0062*/ 	.short	(.L_17 - .L_16)
	.align		4
.L_16:
        /*0064*/ 	.word	index@(_Z16scan_tile_kernelPmmm)
        /*0068*/ 	.word	0x00000000


	//----- nvinfo : EIATTR_REGCOUNT
	.align		4
.L_17:
        /*006c*/ 	.byte	0x04, 0x2f
        /*006e*/ 	.short	(.L_19 - .L_18)
	.align		4
.L_18:
        /*0070*/ 	.word	index@(_Z20scan_tile_sum_kernelPmmS_)
        /*0074*/ 	.word	0x00000010


	//----- nvinfo : EIATTR_FRAME_SIZE
	.align		4
.L_19:
        /*0078*/ 	.byte	0x04, 0x11
        /*007a*/ 	.short	(.L_21 - .L_20)
	.align		4
.L_20:
        /*007c*/ 	.word	index@(_Z20scan_tile_sum_kernelPmmS_)
        /*0080*/ 	.word	0x00000000


	//----- nvinfo : EIATTR_REGCOUNT
	.align		4
.L_21:
        /*0084*/ 	.byte	0x04, 0x2f
        /*0086*/ 	.short	(.L_23 - .L_22)
	.align		4
.L_22:
        /*0088*/ 	.word	index@(_Z17write_tile_kernelPmS_mS_)
        /*008c*/ 	.word	0x0000000a


	//----- nvinfo : EIATTR_FRAME_SIZE
	.align		4
.L_23:
        /*0090*/ 	.byte	0x04, 0x11
        /*0092*/ 	.short	(.L_25 - .L_24)
	.align		4
.L_24:
        /*0094*/ 	.word	index@(_Z17write_tile_kernelPmS_mS_)
        /*0098*/ 	.word	0x00000000


	//----- nvinfo : EIATTR_MIN_STACK_SIZE
	.align		4
.L_25:
        /*009c*/ 	.byte	0x04, 0x12
        /*009e*/ 	.short	(.L_27 - .L_26)
	.align		4
.L_26:
        /*00a0*/ 	.word	index@(_Z17write_tile_kernelPmS_mS_)
        /*00a4*/ 	.word	0x00000000


	//----- nvinfo : EIATTR_MIN_STACK_SIZE
	.align		4
.L_27:
        /*00a8*/ 	.byte	0x04, 0x12
        /*00aa*/ 	.short	(.L_29 - .L_28)
	.align		4
.L_28:
        /*00ac*/ 	.word	index@(_Z20scan_tile_sum_kernelPmmS_)
        /*00b0*/ 	.word	0x00000000


	//----- nvinfo : EIATTR_MIN_STACK_SIZE
	.align		4
.L_29:
        /*00b4*/ 	.byte	0x04, 0x12
        /*00b6*/ 	.short	(.L_31 - .L_30)
	.align		4
.L_30:
        /*00b8*/ 	.word	index@(_Z16scan_tile_kernelPmmm)
        /*00bc*/ 	.word	0x00000000


	//----- nvinfo : EIATTR_MIN_STACK_SIZE
	.align		4
.L_31:
        /*00c0*/ 	.byte	0x04, 0x12
        /*00c2*/ 	.short	(.L_33 - .L_32)
	.align		4
.L_32:
        /*00c4*/ 	.word	index@(_Z16mark_tile_kernelPmmS_m)
        /*00c8*/ 	.word	0x00000000


	//----- nvinfo : EIATTR_MIN_STACK_SIZE
	.align		4
.L_33:
        /*00cc*/ 	.byte	0x04, 0x12
        /*00ce*/ 	.short	(.L_35 - .L_34)
	.align		4
.L_34:
        /*00d0*/ 	.word	index@(_Z25bitonic_sort_merge_kernelPmmS_mmm)
        /*00d4*/ 	.word	0x00000000


	//----- nvinfo : EIATTR_MIN_STACK_SIZE
	.align		4
.L_35:
        /*00d8*/ 	.byte	0x04, 0x12
        /*00da*/ 	.short	(.L_37 - .L_36)
	.align		4
.L_36:
        /*00dc*/ 	.word	index@(_Z24bitonic_sort_tile_kernelPmmmm)
        /*00e0*/ 	.word	0x00000000
.L_37:


//--------------------- .nv.compat                --------------------------
	.section	.nv.compat,"",@"SHT_CUDA_COMPAT_INFO"
	.align	4
        /*0000*/ 	.byte	0x02, 0x09, 0x00, 0x00, 0x02, 0x02, 0x01, 0x00, 0x02, 0x05, 0x05, 0x00, 0x03, 0x07, 0x01, 0x01
        /*0010*/ 	.byte	0x02, 0x03, 0x00, 0x00, 0x02, 0x06, 0x01, 0x00, 0x04, 0x0b, 0x08, 0x00, 0x09, 0x00, 0x00, 0x00
        /*0020*/ 	.byte	0x00, 0x00, 0x00, 0x00


//--------------------- .nv.info._Z17write_tile_kernelPmS_mS_ --------------------------
	.section	.nv.info._Z17write_tile_kernelPmS_mS_,"",@"SHT_CUDA_INFO"
	.sectionflags	@""
	.align	4


	//----- nvinfo : EIATTR_CUDA_API_VERSION
	.align		4
        /*0000*/ 	.byte	0x04, 0x37
        /*0002*/ 	.short	(.L_39 - .L_38)
.L_38:
        /*0004*/ 	.word	0x00000082


	//----- nvinfo : EIATTR_KPARAM_INFO
	.align		4
.L_39:
        /*0008*/ 	.byte	0x04, 0x17
        /*000a*/ 	.short	(.L_41 - .L_40)
.L_40:
        /*000c*/ 	.word	0x00000000
        /*0010*/ 	.short	0x0003
        /*0012*/ 	.short	0x0018
        /*0014*/ 	.byte	0x00, 0xf5, 0x21, 0x00


	//----- nvinfo : EIATTR_KPARAM_INFO
	.align		4
.L_41:
        /*0018*/ 	.byte	0x04, 0x17
        /*001a*/ 	.short	(.L_43 - .L_42)
.L_42:
        /*001c*/ 	.word	0x00000000
        /*0020*/ 	.short	0x0002
        /*0022*/ 	.short	0x0010
        /*0024*/ 	.byte	0x00, 0xf0, 0x21, 0x00


	//----- nvinfo : EIATTR_KPARAM_INFO
	.align		4
.L_43:
        /*0028*/ 	.byte	0x04, 0x17
        /*002a*/ 	.short	(.L_45 - .L_44)
.L_44:
        /*002c*/ 	.word	0x00000000
        /*0030*/ 	.short	0x0001
        /*0032*/ 	.short	0x0008
        /*0034*/ 	.byte	0x00, 0xf5, 0x21, 0x00


	//----- nvinfo : EIATTR_KPARAM_INFO
	.align		4
.L_45:
        /*0038*/ 	.byte	0x04, 0x17
        /*003a*/ 	.short	(.L_47 - .L_46)
.L_46:
        /*003c*/ 	.word	0x00000000
        /*0040*/ 	.short	0x0000
        /*0042*/ 	.short	0x0000
        /*0044*/ 	.byte	0x00, 0xf5, 0x21, 0x00


	//----- nvinfo : EIATTR_SPARSE_MMA_MASK
	.align		4
.L_47:
        /*0048*/ 	.byte	0x03, 0x50
        /*004a*/ 	.short	0x0000


	//----- nvinfo : EIATTR_MAXREG_COUNT
	.align		4
        /*004c*/ 	.byte	0x03, 0x1b
        /*004e*/ 	.short	0x00ff


	//----- nvinfo : EIATTR_MERCURY_ISA_VERSION
	.align		4
        /*0050*/ 	.byte	0x03, 0x5f
        /*0052*/ 	.short	0x0101


	//----- nvinfo : EIATTR_VRC_CTA_INIT_COUNT
	.align		4
        /*0054*/ 	.byte	0x02, 0x4a
	.zero		1
	.zero		1


	//----- nvinfo : EIATTR_EXIT_INSTR_OFFSETS
	.align		4
        /*0058*/ 	.byte	0x04, 0x1c
        /*005a*/ 	.short	(.L_49 - .L_48)


	//   ....[0]....
.L_48:
        /*005c*/ 	.word	0x00000090


	//   ....[1]....
        /*0060*/ 	.word	0x00000130


	//   ....[2]....
        /*0064*/ 	.word	0x000001c0


	//----- nvinfo : EIATTR_CBANK_PARAM_SIZE
	.align		4
.L_49:
        /*0068*/ 	.byte	0x03, 0x19
        /*006a*/ 	.short	0x0020


	//----- nvinfo : EIATTR_PARAM_CBANK
	.align		4
        /*006c*/ 	.byte	0x04, 0x0a
        /*006e*/ 	.short	(.L_51 - .L_50)
	.align		4
.L_50:
        /*0070*/ 	.word	index@(.nv.constant0._Z17write_tile_kernelPmS_mS_)
        /*0074*/ 	.short	0x0380
        /*0076*/ 	.short	0x0020


	//----- nvinfo : EIATTR_SW_WAR
	.align		4
.L_51:
        /*0078*/ 	.byte	0x04, 0x36
        /*007a*/ 	.short	(.L_53 - .L_52)
.L_52:
        /*007c*/ 	.word	0x00000008
.L_53:


//--------------------- .nv.info._Z20scan_tile_sum_kernelPmmS_ --------------------------
	.section	.nv.info._Z20scan_tile_sum_kernelPmmS_,"",@"SHT_CUDA_INFO"
	.sectionflags	@""
	.align	4


	//----- nvinfo : EIATTR_CUDA_API_VERSION
	.align		4
        /*0000*/ 	.byte	0x04, 0x37
        /*0002*/ 	.short	(.L_55 - .L_54)
.L_54:
        /*0004*/ 	.word	0x00000082


	//----- nvinfo : EIATTR_KPARAM_INFO
	.align		4
.L_55:
        /*0008*/ 	.byte	0x04, 0x17
        /*000a*/ 	.short	(.L_57 - .L_56)
.L_56:
        /*000c*/ 	.word	0x00000000
        /*0010*/ 	.short	0x0002
        /*0012*/ 	.short	0x0010
        /*0014*/ 	.byte	0x00, 0xf5, 0x21, 0x00


	//----- nvinfo : EIATTR_KPARAM_INFO
	.align		4
.L_57:
        /*0018*/ 	.byte	0x04, 0x17
        /*001a*/ 	.short	(.L_59 - .L_58)
.L_58:
        /*001c*/ 	.word	0x00000000
        /*0020*/ 	.short	0x0001
        /*0022*/ 	.short	0x0008
        /*0024*/ 	.byte	0x00, 0xf0, 0x21, 0x00


	//----- nvinfo : EIATTR_KPARAM_INFO
	.align		4
.L_59:
        /*0028*/ 	.byte	0x04, 0x17
        /*002a*/ 	.short	(.L_61 - .L_60)
.L_60:
        /*002c*/ 	.word	0x00000000
        /*0030*/ 	.short	0x0000
        /*0032*/ 	.short	0x0000
        /*0034*/ 	.byte	0x00, 0xf5, 0x21, 0x00


	//----- nvinfo : EIATTR_SPARSE_MMA_MASK
	.align		4
.L_61:
        /*0038*/ 	.byte	0x03, 0x50
        /*003a*/ 	.short	0x0000


	//----- nvinfo : EIATTR_MAXREG_COUNT
	.align		4
        /*003c*/ 	.byte	0x03, 0x1b
        /*003e*/ 	.short	0x00ff


	//----- nvinfo : EIATTR_MERCURY_ISA_VERSION
	.align		4
        /*0040*/ 	.byte	0x03, 0x5f
        /*0042*/ 	.short	0x0101


	//----- nvinfo : EIATTR_VRC_CTA_INIT_COUNT
	.align		4
        /*0044*/ 	.byte	0x02, 0x4a
	.zero		1
	.zero		1


	//----- nvinfo : EIATTR_EXIT_INSTR_OFFSETS
	.align		4
        /*0048*/ 	.byte	0x04, 0x1c
        /*004a*/ 	.short	(.L_63 - .L_62)


	//   ....[0]....
.L_62:
        /*004c*/ 	.word	0x00000320


	//----- nvinfo : EIATTR_CBANK_PARAM_SIZE
	.align		4
.L_63:
        /*0050*/ 	.byte	0x03, 0x19
        /*0052*/ 	.short	0x0018


	//----- nvinfo : EIATTR_PARAM_CBANK
	.align		4
        /*0054*/ 	.byte	0x04, 0x0a
        /*0056*/ 	.short	(.L_65 - .L_64)
	.align		4
.L_64:
        /*0058*/ 	.word	index@(.nv.constant0._Z20scan_tile_sum_kernelPmmS_)
        /*005c*/ 	.short	0x0380
        /*005e*/ 	.short	0x0018


	//----- nvinfo : EIATTR_SW_WAR
	.align		4
.L_65:
        /*0060*/ 	.byte	0x04, 0x36
        /*0062*/ 	.short	(.L_67 - .L_66)
.L_66:
        /*0064*/ 	.word	0x00000008
.L_67:


//--------------------- .nv.info._Z16scan_tile_kernelPmmm --------------------------
	.section	.nv.info._Z16scan_tile_kernelPmmm,"",@"SHT_CUDA_INFO"
	.sectionflags	@""
	.align	4


	//----- nvinfo : EIATTR_CUDA_API_VERSION
	.align		4
        /*0000*/ 	.byte	0x04, 0x37
        /*0002*/ 	.short	(.L_69 - .L_68)
.L_68:
        /*0004*/ 	.word	0x00000082


	//----- nvinfo : EIATTR_KPARAM_INFO
	.align		4
.L_69:
        /*0008*/ 	.byte	0x04, 0x17
        /*000a*/ 	.short	(.L_71 - .L_70)
.L_70:
        /*000c*/ 	.word	0x00000000
        /*0010*/ 	.short	0x0002
        /*0012*/ 	.short	0x0010
        /*0014*/ 	.byte	0x00, 0xf0, 0x21, 0x00


	//----- nvinfo : EIATTR_KPARAM_INFO
	.align		4
.L_71:
        /*0018*/ 	.byte	0x04, 0x17
        /*001a*/ 	.short	(.L_73 - .L_72)
.L_72:
        /*001c*/ 	.word	0x00000000
        /*0020*/ 	.short	0x0001
        /*0022*/ 	.short	0x0008
        /*0024*/ 	.byte	0x00, 0xf0, 0x21, 0x00


	//----- nvinfo : EIATTR_KPARAM_INFO
	.align		4
.L_73:
        /*0028*/ 	.byte	0x04, 0x17
        /*002a*/ 	.short	(.L_75 - .L_74)
.L_74:
        /*002c*/ 	.word	0x00000000
        /*0030*/ 	.short	0x0000
        /*0032*/ 	.short	0x0000
        /*0034*/ 	.byte	0x00, 0xf5, 0x21, 0x00


	//----- nvinfo : EIATTR_SPARSE_MMA_MASK
	.align		4
.L_75:
        /*0038*/ 	.byte	0x03, 0x50
        /*003a*/ 	.short	0x0000


	//----- nvinfo : EIATTR_MAXREG_COUNT
	.align		4
        /*003c*/ 	.byte	0x03, 0x1b
        /*003e*/ 	.short	0x00ff


	//----- nvinfo : EIATTR_NUM_BARRIERS
	.align		4
        /*0040*/ 	.byte	0x02, 0x4c
        /*0042*/ 	.byte	0x01
	.zero		1


	//----- nvinfo : EIATTR_MERCURY_ISA_VERSION
	.align		4
        /*0044*/ 	.byte	0x03, 0x5f
        /*0046*/ 	.short	0x0101


	//----- nvinfo : EIATTR_VRC_CTA_INIT_COUNT
	.align		4
        /*0048*/ 	.byte	0x02, 0x4a
	.zero		1
	.zero		1


	//----- nvinfo : EIATTR_EXIT_INSTR_OFFSETS
	.align		4
        /*004c*/ 	.byte	0x04, 0x1c
        /*004e*/ 	.short	(.L_77 - .L_76)


	//   ....[0]....
.L_76:
        /*0050*/ 	.word	0x00000900


	//   ....[1]....
        /*0054*/ 	.word	0x00000930


	//----- nvinfo : EIATTR_CBANK_PARAM_SIZE
	.align		4
.L_77:
        /*0058*/ 	.byte	0x03, 0x19
        /*005a*/ 	.short	0x0018


	//----- nvinfo : EIATTR_PARAM_CBANK
	.align		4
        /*005c*/ 	.byte	0x04, 0x0a
        /*005e*/ 	.short	(.L_79 - .L_78)
	.align		4
.L_78:
        /*0060*/ 	.word	index@(.nv.constant0._Z16scan_tile_kernelPmmm)
        /*0064*/ 	.short	0x0380
        /*0066*/ 	.short	0x0018


	//----- nvinfo : EIATTR_SW_WAR
	.align		4
.L_79:
        /*0068*/ 	.byte	0x04, 0x36
        /*006a*/ 	.short	(.L_81 - .L_80)
.L_80:
        /*006c*/ 	.word	0x00000008
.L_81:


//--------------------- .nv.info._Z16mark_tile_kernelPmmS_m --------------------------
	.section	.nv.info._Z16mark_tile_kernelPmmS_m,"",@"SHT_CUDA_INFO"
	.sectionflags	@""
	.align	4


	//----- nvinfo : EIATTR_CUDA_API_VERSION
	.align		4
        /*0000*/ 	.byte	0x04, 0x37
        /*0002*/ 	.short	(.L_83 - .L_82)
.L_82:
        /*0004*/ 	.word	0x00000082


	//----- nvinfo : EIATTR_KPARAM_INFO
	.align		4
.L_83:
        /*0008*/ 	.byte	0x04, 0x17
        /*000a*/ 	.short	(.L_85 - .L_84)
.L_84:
        /*000c*/ 	.word	0x00000000
        /*0010*/ 	.short	0x0003
        /*0012*/ 	.short	0x0018
        /*0014*/ 	.byte	0x00, 0xf0, 0x21, 0x00


	//----- nvinfo : EIATTR_KPARAM_INFO
	.align		4
.L_85:
        /*0018*/ 	.byte	0x04, 0x17
        /*001a*/ 	.short	(.L_87 - .L_86)
.L_86:
        /*001c*/ 	.word	0x00000000
        /*0020*/ 	.short	0x0002
        /*0022*/ 	.short	0x0010
        /*0024*/ 	.byte	0x00, 0xf5, 0x21, 0x00


	//----- nvinfo : EIATTR_KPARAM_INFO
	.align		4
.L_87:
        /*0028*/ 	.byte	0x04, 0x17
        /*002a*/ 	.short	(.L_89 - .L_88)
.L_88:
        /*002c*/ 	.word	0x00000000
        /*0030*/ 	.short	0x0001
        /*0032*/ 	.short	0x0008
        /*0034*/ 	.byte	0x00, 0xf0, 0x21, 0x00


	//----- nvinfo : EIATTR_KPARAM_INFO
	.align		4
.L_89:
        /*0038*/ 	.byte	0x04, 0x17
        /*003a*/ 	.short	(.L_91 - .L_90)
.L_90:
        /*003c*/ 	.word	0x00000000
        /*0040*/ 	.short	0x0000
        /*0042*/ 	.short	0x0000
        /*0044*/ 	.byte	0x00, 0xf5, 0x21, 0x00


	//----- nvinfo : EIATTR_SPARSE_MMA_MASK
	.align		4
.L_91:
        /*0048*/ 	.byte	0x03, 0x50
        /*004a*/ 	.short	0x0000


	//----- nvinfo : EIATTR_MAXREG_COUNT
	.align		4
        /*004c*/ 	.byte	0x03, 0x1b
        /*004e*/ 	.short	0x00ff


	//----- nvinfo : EIATTR_MERCURY_ISA_VERSION
	.align		4
        /*0050*/ 	.byte	0x03, 0x5f
        /*0052*/ 	.short	0x0101


	//----- nvinfo : EIATTR_VRC_CTA_INIT_COUNT
	.align		4
        /*0054*/ 	.byte	0x02, 0x4a
	.zero		1
	.zero		1


	//----- nvinfo : EIATTR_EXIT_INSTR_OFFSETS
	.align		4
        /*0058*/ 	.byte	0x04, 0x1c
        /*005a*/ 	.short	(.L_93 - .L_92)


	//   ....[0]....
.L_92:
        /*005c*/ 	.word	0x00000090


	//   ....[1]....
        /*0060*/ 	.word	0x000000f0


	//   ....[2]....
        /*0064*/ 	.word	0x000001f0


	//----- nvinfo : EIATTR_CBANK_PARAM_SIZE
	.align		4
.L_93:
        /*0068*/ 	.byte	0x03, 0x19
        /*006a*/ 	.short	0x0020


	//----- nvinfo : EIATTR_PARAM_CBANK
	.align		4
        /*006c*/ 	.byte	0x04, 0x0a
        /*006e*/ 	.short	(.L_95 - .L_94)
	.align		4
.L_94:
        /*0070*/ 	.word	index@(.nv.constant0._Z16mark_tile_kernelPmmS_m)
        /*0074*/ 	.short	0x0380
        /*0076*/ 	.short	0x0020


	//----- nvinfo : EIATTR_SW_WAR
	.align		4
.L_95:
        /*0078*/ 	.byte	0x04, 0x36
        /*007a*/ 	.short	(.L_97 - .L_96)
.L_96:
        /*007c*/ 	.word	0x00000008
.L_97:


//--------------------- .nv.info._Z25bitonic_sort_merge_kernelPmmS_mmm --------------------------
	.section	.nv.info._Z25bitonic_sort_merge_kernelPmmS_mmm,"",@"SHT_CUDA_INFO"
	.sectionflags	@""
	.align	4


	//----- nvinfo : EIATTR_CUDA_API_VERSION
	.align		4
        /*0000*/ 	.byte	0x04, 0x37
        /*0002*/ 	.short	(.L_99 - .L_98)
.L_98:
        /*0004*/ 	.word	0x00000082


	//----- nvinfo : EIATTR_KPARAM_INFO
	.align		4
.L_99:
        /*0008*/ 	.byte	0x04, 0x17
        /*000a*/ 	.short	(.L_101 - .L_100)
.L_100:
        /*000c*/ 	.word	0x00000000
        /*0010*/ 	.short	0x0005
        /*0012*/ 	.short	0x0028
        /*0014*/ 	.byte	0x00, 0xf0, 0x21, 0x00


	//----- nvinfo : EIATTR_KPARAM_INFO
	.align		4
.L_101:
        /*0018*/ 	.byte	0x04, 0x17
        /*001a*/ 	.short	(.L_103 - .L_102)
.L_102:
        /*001c*/ 	.word	0x00000000
        /*0020*/ 	.short	0x0004
        /*0022*/ 	.short	0x0020
        /*0024*/ 	.byte	0x00, 0xf0, 0x21, 0x00


	//----- nvinfo : EIATTR_KPARAM_INFO
	.align		4
.L_103:
        /*0028*/ 	.byte	0x04, 0x17
        /*002a*/ 	.short	(.L_105 - .L_104)
.L_104:
        /*002c*/ 	.word	0x00000000
        /*0030*/ 	.short	0x0003
        /*0032*/ 	.short	0x0018
        /*0034*/ 	.byte	0x00, 0xf0, 0x21, 0x00


	//----- nvinfo : EIATTR_KPARAM_INFO
	.align		4
.L_105:
        /*0038*/ 	.byte	0x04, 0x17
        /*003a*/ 	.short	(.L_107 - .L_106)
.L_106:
        /*003c*/ 	.word	0x00000000
        /*0040*/ 	.short	0x0002
        /*0042*/ 	.short	0x0010
        /*0044*/ 	.byte	0x00, 0xf5, 0x21, 0x00


	//----- nvinfo : EIATTR_KPARAM_INFO
	.align		4
.L_107:
        /*0048*/ 	.byte	0x04, 0x17
        /*004a*/ 	.short	(.L_109 - .L_108)
.L_108:
        /*004c*/ 	.word	0x00000000
        /*0050*/ 	.short	0x0001
        /*0052*/ 	.short	0x0008
        /*0054*/ 	.byte	0x00, 0xf0, 0x21, 0x00


	//----- nvinfo : EIATTR_KPARAM_INFO
	.align		4
.L_109:
        /*0058*/ 	.byte	0x04, 0x17
        /*005a*/ 	.short	(.L_111 - .L_110)
.L_110:
        /*005c*/ 	.word	0x00000000
        /*0060*/ 	.short	0x0000
        /*0062*/ 	.short	0x0000
        /*0064*/ 	.byte	0x00, 0xf5, 0x21, 0x00


	//----- nvinfo : EIATTR_SPARSE_MMA_MASK
	.align		4
.L_111:
        /*0068*/ 	.byte	0x03, 0x50
        /*006a*/ 	.short	0x0000


	//----- nvinfo : EIATTR_MAXREG_COUNT
	.align		4
        /*006c*/ 	.byte	0x03, 0x1b
        /*006e*/ 	.short	0x00ff


	//----- nvinfo : EIATTR_MERCURY_ISA_VERSION
	.align		4
        /*0070*/ 	.byte	0x03, 0x5f
        /*0072*/ 	.short	0x0101


	//----- nvinfo : EIATTR_VRC_CTA_INIT_COUNT
	.align		4
        /*0074*/ 	.byte	0x02, 0x4a
	.zero		1
	.zero		1


	//----- nvinfo : EIATTR_EXIT_INSTR_OFFSETS
	.align		4
        /*0078*/ 	.byte	0x04, 0x1c
        /*007a*/ 	.short	(.L_113 - .L_112)


	//   ....[0]....
.L_112:
        /*007c*/ 	.word	0x00000160


	//   ....[1]....
        /*0080*/ 	.word	0x00000220


	//   ....[2]....
        /*0084*/ 	.word	0x00000250


	//----- nvinfo : EIATTR_CBANK_PARAM_SIZE
	.align		4
.L_113:
        /*0088*/ 	.byte	0x03, 0x19
        /*008a*/ 	.short	0x0030


	//----- nvinfo : EIATTR_PARAM_CBANK
	.align		4
        /*008c*/ 	.byte	0x04, 0x0a
        /*008e*/ 	.short	(.L_115 - .L_114)
	.align		4
.L_114:
        /*0090*/ 	.word	index@(.nv.constant0._Z25bitonic_sort_merge_kernelPmmS_mmm)
        /*0094*/ 	.short	0x0380
        /*0096*/ 	.short	0x0030


	//----- nvinfo : EIATTR_SW_WAR
	.align		4
.L_115:
        /*0098*/ 	.byte	0x04, 0x36
        /*009a*/ 	.short	(.L_117 - .L_116)
.L_116:
        /*009c*/ 	.word	0x00000008
.L_117:


//--------------------- .nv.info._Z24bitonic_sort_tile_kernelPmmmm --------------------------
	.section	.nv.info._Z24bitonic_sort_tile_kernelPmmmm,"",@"SHT_CUDA_INFO"
	.sectionflags	@""
	.align	4


	//----- nvinfo : EIATTR_CUDA_API_VERSION
	.align		4
        /*0000*/ 	.byte	0x04, 0x37
        /*0002*/ 	.short	(.L_119 - .L_118)
.L_118:
        /*0004*/ 	.word	0x00000082


	//----- nvinfo : EIATTR_KPARAM_INFO
	.align		4
.L_119:
        /*0008*/ 	.byte	0x04, 0x17
        /*000a*/ 	.short	(.L_121 - .L_120)
.L_120:
        /*000c*/ 	.word	0x00000000
        /*0010*/ 	.short	0x0003
        /*0012*/ 	.short	0x0018
        /*0014*/ 	.byte	0x00, 0xf0, 0x21, 0x00


	//----- nvinfo : EIATTR_KPARAM_INFO
	.align		4
.L_121:
        /*0018*/ 	.byte	0x04, 0x17
        /*001a*/ 	.short	(.L_123 - .L_122)
.L_122:
        /*001c*/ 	.word	0x00000000
        /*0020*/ 	.short	0x0002
        /*0022*/ 	.short	0x0010
        /*0024*/ 	.byte	0x00, 0xf0, 0x21, 0x00


	//----- nvinfo : EIATTR_KPARAM_INFO
	.align		4
.L_123:
        /*0028*/ 	.byte	0x04, 0x17
        /*002a*/ 	.short	(.L_125 - .L_124)
.L_124:
        /*002c*/ 	.word	0x00000000
        /*0030*/ 	.short	0x0001
        /*0032*/ 	.short	0x0008
        /*0034*/ 	.byte	0x00, 0xf0, 0x21, 0x00


	//----- nvinfo : EIATTR_KPARAM_INFO
	.align		4
.L_125:
        /*0038*/ 	.byte	0x04, 0x17
        /*003a*/ 	.short	(.L_127 - .L_126)
.L_126:
        /*003c*/ 	.word	0x00000000
        /*0040*/ 	.short	0x0000
        /*0042*/ 	.short	0x0000
        /*0044*/ 	.byte	0x00, 0xf5, 0x21, 0x00


	//----- nvinfo : EIATTR_SPARSE_MMA_MASK
	.align		4
.L_127:
        /*0048*/ 	.byte	0x03, 0x50
        /*004a*/ 	.short	0x0000


	//----- nvinfo : EIATTR_MAXREG_COUNT
	.align		4
        /*004c*/ 	.byte	0x03, 0x1b
        /*004e*/ 	.short	0x00ff


	//----- nvinfo : EIATTR_MERCURY_ISA_VERSION
	.align		4
        /*0050*/ 	.byte	0x03, 0x5f
        /*0052*/ 	.short	0x0101


	//----- nvinfo : EIATTR_VRC_CTA_INIT_COUNT
	.align		4
        /*0054*/ 	.byte	0x02, 0x4a
	.zero		1
	.zero		1


	//----- nvinfo : EIATTR_EXIT_INSTR_OFFSETS
	.align		4
        /*0058*/ 	.byte	0x04, 0x1c
        /*005a*/ 	.short	(.L_129 - .L_128)


	//   ....[0]....
.L_128:
        /*005c*/ 	.word	0x000000b0


	//   ....[1]....
        /*0060*/ 	.word	0x00000380


	//   ....[2]....
        /*0064*/ 	.word	0x00000430


	//   ....[3]....
        /*0068*/ 	.word	0x00000460


	//----- nvinfo : EIATTR_CRS_STACK_SIZE
	.align		4
.L_129:
        /*006c*/ 	.byte	0x04, 0x1e
        /*006e*/ 	.short	(.L_131 - .L_130)
.L_130:
        /*0070*/ 	.word	0x00000000


	//----- nvinfo : EIATTR_CBANK_PARAM_SIZE
	.align		4
.L_131:
        /*0074*/ 	.byte	0x03, 0x19
        /*0076*/ 	.short	0x0020


	//----- nvinfo : EIATTR_PARAM_CBANK
	.align		4
        /*0078*/ 	.byte	0x04, 0x0a
        /*007a*/ 	.short	(.L_133 - .L_132)
	.align		4
.L_132:
        /*007c*/ 	.word	index@(.nv.constant0._Z24bitonic_sort_tile_kernelPmmmm)
        /*0080*/ 	.short	0x0380
        /*0082*/ 	.short	0x0020


	//----- nvinfo : EIATTR_SW_WAR
	.align		4
.L_133:
        /*0084*/ 	.byte	0x04, 0x36
        /*0086*/ 	.short	(.L_135 - .L_134)
.L_134:
        /*0088*/ 	.word	0x00000008
.L_135:


//--------------------- .nv.callgraph             --------------------------
	.section	.nv.callgraph,"",@"SHT_CUDA_CALLGRAPH"
	.align	4
	.sectionentsize	8
	.align		4
        /*0000*/ 	.word	0x00000000
	.align		4
        /*0004*/ 	.word	0xffffffff
	.align		4
        /*0008*/ 	.word	0x00000000
	.align		4
        /*000c*/ 	.word	0xfffffffe
	.align		4
        /*0010*/ 	.word	0x00000000
	.align		4
        /*0014*/ 	.word	0xfffffffd
	.align		4
        /*0018*/ 	.word	0x00000000
	.align		4
        /*001c*/ 	.word	0xfffffffc


//--------------------- .text._Z17write_tile_kernelPmS_mS_ --------------------------
	.section	.text._Z17write_tile_kernelPmS_mS_,"ax",@progbits
	.align	128
        .global         _Z17write_tile_kernelPmS_mS_
        .type           _Z17write_tile_kernelPmS_mS_,@function
        .size           _Z17write_tile_kernelPmS_mS_,(.L_x_13 - _Z17write_tile_kernelPmS_mS_)
        .other          _Z17write_tile_kernelPmS_mS_,@"STO_CUDA_ENTRY STV_DEFAULT"
_Z17write_tile_kernelPmS_mS_:
.text._Z17write_tile_kernelPmS_mS_:
[----:B------:R-:W-:Y:S01]  /*0000*/  LDC R1, c[0x0][0x37c] ;  /* 0x0000df00ff017b82 */ /* 0x000fe20000000800 */
[----:B------:R-:W0:Y:S01]  /*0010*/  S2R R0, SR_CTAID.X ;  /* 0x0000000000007919 */ /* 0x000e220000002500 */
[----:B------:R-:W0:Y:S01]  /*0020*/  LDCU UR4, c[0x0][0x360] ;  /* 0x00006c00ff0477ac */ /* 0x000e220008000800 */
[----:B------:R-:W0:Y:S01]  /*0030*/  S2R R3, SR_TID.X ;  /* 0x0000000000037919 */ /* 0x000e220000002100 */
[----:B------:R-:W1:Y:S01]  /*0040*/  LDCU.64 UR6, c[0x0][0x390] ;  /* 0x00007200ff0677ac */ /* 0x000e620008000a00 */
[----:B0-----:R-:W-:-:S05]  /*0050*/  IMAD R0, R0, UR4, R3 ;  /* 0x0000000400007c24 */ /* 0x001fca000f8e0203 */
[----:B-1----:R-:W-:Y:S02]  /*0060*/  ISETP.GE.U32.AND P0, PT, R0, UR6, PT ;  /* 0x0000000600007c0c */ /* 0x002fe4000bf06070 */
[----:B------:R-:W-:-:S04]  /*0070*/  SHF.R.S32.HI R3, RZ, 0x1f, R0 ;  /* 0x0000001fff037819 */ /* 0x000fc80000011400 */
[----:B------:R-:W-:-:S13]  /*0080*/  ISETP.GE.U32.AND.EX P0, PT, R3, UR7, PT, P0 ;  /* 0x0000000703007c0c */ /* 0x000fda000bf06100 */
[----:B------:R-:W-:Y:S05]  /*0090*/  @P0 EXIT ;  /* 0x000000000000094d */ /* 0x000fea0003800000 */
[----:B------:R-:W0:Y:S01]  /*00a0*/  LDCU.64 UR6, c[0x0][0x388] ;  /* 0x00007100ff0677ac */ /* 0x000e220008000a00 */
[C---:B------:R-:W-:Y:S01]  /*00b0*/  IMAD.SHL.U32 R4, R0.reuse, 0x8, RZ ;  /* 0x0000000800047824 */ /* 0x040fe200078e00ff */
[----:B------:R-:W-:Y:S01]  /*00c0*/  SHF.L.U64.HI R0, R0, 0x3, R3 ;  /* 0x0000000300007819 */ /* 0x000fe20000010203 */
[----:B------:R-:W1:Y:S03]  /*00d0*/  LDCU.64 UR4, c[0x0][0x358] ;  /* 0x00006b00ff0477ac */ /* 0x000e660008000a00 */
[----:B0-----:R-:W-:-:S04]  /*00e0*/  IADD3 R2, P0, PT, R4, UR6, RZ ;  /* 0x0000000604027c10 */ /* 0x001fc8000ff1e0ff */
[----:B------:R-:W-:-:S06]  /*00f0*/  IADD3.X R3, PT, PT, R0, UR7, RZ, P0, !PT ;  /* 0x0000000700037c10 */ /* 0x000fcc00087fe4ff */
[----:B-1----:R-:W2:Y:S02]  /*0100*/  LDG.E.64 R2, desc[UR4][R2.64] ;  /* 0x0000000402027981 */ /* 0x002ea4000c1e1b00 */
[----:B--2---:R-:W-:-:S04]  /*0110*/  ISETP.NE.U32.AND P0, PT, R2, RZ, PT ;  /* 0x000000ff0200720c */ /* 0x004fc80003f05070 */
[----:B------:R-:W-:-:S13]  /*0120*/  ISETP.NE.AND.EX P0, PT, R3, RZ, PT, P0 ;  /* 0x000000ff0300720c */ /* 0x000fda0003f05300 */
[----:B------:R-:W-:Y:S05]  /*0130*/  @!P0 EXIT ;  /* 0x000000000000894d */ /* 0x000fea0003800000 */
[----:B------:R-:W0:Y:S02]  /*0140*/  LDCU.64 UR6, c[0x0][0x380] ;  /* 0x00007000ff0677ac */ /* 0x000e240008000a00 */
[----:B0-----:R-:W-:-:S04]  /*0150*/  IADD3 R4, P0, PT, R4, UR6, RZ ;  /* 0x0000000604047c10 */ /* 0x001fc8000ff1e0ff */
[----:B------:R-:W-:Y:S01]  /*0160*/  IADD3.X R5, PT, PT, R0, UR7, RZ, P0, !PT ;  /* 0x0000000700057c10 */ /* 0x000fe200087fe4ff */
[----:B------:R-:W0:Y:S05]  /*0170*/  LDCU.64 UR6, c[0x0][0x398] ;  /* 0x00007300ff0677ac */ /* 0x000e2a0008000a00 */
[----:B------:R-:W2:Y:S01]  /*0180*/  LDG.E.64 R4, desc[UR4][R4.64] ;  /* 0x0000000404047981 */ /* 0x000ea2000c1e1b00 */
[----:B0-----:R-:W-:-:S04]  /*0190*/  LEA R6, P0, R2, UR6, 0x3 ;  /* 0x0000000602067c11 */ /* 0x001fc8000f8018ff */
[----:B------:R-:W-:-:S05]  /*01a0*/  LEA.HI.X R7, R2, UR7, R3, 0x3, P0 ;  /* 0x0000000702077c11 */ /* 0x000fca00080f1c03 */
[----:B--2---:R-:W-:Y:S01]  /*01b0*/  STG.E.64 desc[UR4][R6.64+-0x8], R4 ;  /* 0xfffff80406007986 */ /* 0x004fe2000c101b04 */
[----:B------:R-:W-:Y:S05]  /*01c0*/  EXIT ;  /* 0x000000000000794d */ /* 0x000fea0003800000 */
.L_x_0:
[----:B------:R-:W-:-:S00]  /*01d0*/  BRA `(.L_x_0) ;  /* 0xfffffffc00fc7947 */ /* 0x000fc0000383ffff */
[----:B------:R-:W-:-:S00]  /*01e0*/  NOP ;  /* 0x0000000000007918 */ /* 0x000fc00000000000 */
        /* <DEDUP_REMOVED lines=9> */
.L_x_13:


//--------------------- .text._Z20scan_tile_sum_kernelPmmS_ --------------------------
	.section	.text._Z20scan_tile_sum_kernelPmmS_,"ax",@progbits
	.align	128
        .global         _Z20scan_tile_sum_kernelPmmS_
        .type           _Z20scan_tile_sum_kernelPmmS_,@function
        .size           _Z20scan_tile_sum_kernelPmmS_,(.L_x_14 - _Z20scan_tile_sum_kernelPmmS_)
        .other          _Z20scan_tile_sum_kernelPmmS_,@"STO_CUDA_ENTRY STV_DEFAULT"
_Z20scan_tile_sum_kernelPmmS_:
.text._Z20scan_tile_sum_kernelPmmS_:
[----:B------:R-:W-:Y:S01]  /*0000*/  LDC R1, c[0x0][0x37c] ;  /* 0x0000df00ff017b82 */ /* 0x000fe20000000800 */
[----:B------:R-:W0:Y:S07]  /*0010*/  S2R R7, SR_CTAID.X ;  /* 0x0000000000077919 */ /* 0x000e2e0000002500 */
[----:B------:R-:W1:Y:S01]  /*0020*/  LDC.64 R2, c[0x0][0x380] ;  /* 0x0000e000ff027b82 */ /* 0x000e620000000a00 */
[----:B------:R-:W0:Y:S01]  /*0030*/  LDCU UR4, c[0x0][0x360] ;  /* 0x00006c00ff0477ac */ /* 0x000e220008000800 */
[----:B------:R-:W0:Y:S01]  /*0040*/  S2R R0, SR_TID.X ;  /* 0x0000000000007919 */ /* 0x000e220000002100 */
[----:B------:R-:W2:Y:S05]  /*0050*/  LDCU.64 UR8, c[0x0][0x358] ;  /* 0x00006b00ff0877ac */ /* 0x000eaa0008000a00 */
[----:B------:R-:W3:Y:S01]  /*0060*/  LDC.64 R4, c[0x0][0x390] ;  /* 0x0000e400ff047b82 */ /* 0x000ee20000000a00 */
[----:B0-----:R-:W-:Y:S01]  /*0070*/  IMAD R7, R7, UR4, R0 ;  /* 0x0000000407077c24 */ /* 0x001fe2000f8e0200 */
[----:B------:R-:W0:Y:S03]  /*0080*/  LDCU.64 UR4, c[0x0][0x388] ;  /* 0x00007100ff0477ac */ /* 0x000e260008000a00 */
[----:B-1----:R-:W-:-:S06]  /*0090*/  IMAD.WIDE R2, R7, 0x8, R2 ;  /* 0x0000000807027825 */ /* 0x002fcc00078e0202 */
[----:B--2---:R-:W5:Y:S01]  /*00a0*/  LDG.E.64 R2, desc[UR8][R2.64] ;  /* 0x0000000802027981 */ /* 0x004f62000c1e1b00 */
[----:B---3--:R-:W-:Y:S01]  /*00b0*/  IMAD.WIDE R4, R7, 0x8, R4 ;  /* 0x0000000807047825 */ /* 0x008fe200078e0204 */
[----:B0-----:R-:W-:-:S04]  /*00c0*/  UISETP.GE.U32.AND UP0, UPT, UR4, 0x101, UPT ;  /* 0x000001010400788c */ /* 0x001fc8000bf06070 */
[----:B------:R-:W-:-:S09]  /*00d0*/  UISETP.GE.U32.AND.EX UP0, UPT, UR5, URZ, UPT, UP0 ;  /* 0x000000ff0500728c */ /* 0x000fd2000bf06100 */
[----:B------:R-:W-:Y:S05]  /*00e0*/  BRA.U !UP0, `(.L_x_1) ;  /* 0x0000000108887547 */ /* 0x000fea000b800000 */
[----:B------:R-:W-:Y:S01]  /*00f0*/  VIADD R0, R7, 0x1 ;  /* 0x0000000107007836 */ /* 0x000fe20000000000 */
[----:B------:R-:W0:Y:S04]  /*0100*/  LDCU.64 UR12, c[0x0][0x388] ;  /* 0x00007100ff0c77ac */ /* 0x000e280008000a00 */
[----:B------:R-:W-:Y:S01]  /*0110*/  SHF.R.S32.HI R11, RZ, 0x1f, R0 ;  /* 0x0000001fff0b7819 */ /* 0x000fe20000011400 */
[----:B------:R-:W-:Y:S01]  /*0120*/  UMOV UR11, 0x100 ;  /* 0x00000100000b7882 */ /* 0x000fe20000000000 */
[----:B------:R-:W-:-:S05]  /*0130*/  UMOV UR4, URZ ;  /* 0x000000ff00047c82 */ /* 0x000fca0008000000 */
.L_x_2:
[----:B------:R-:W-:-:S04]  /*0140*/  UIADD3 UR7, UP0, UPT, UR11, -0x1, URZ ;  /* 0xffffffff0b077890 */ /* 0x000fc8000ff1e0ff */
[----:B------:R-:W-:Y:S02]  /*0150*/  UIADD3.X UR10, UPT, UPT, UR4, -0x1, URZ, UP0, !UPT ;  /* 0xffffffff040a7890 */ /* 0x000fe400087fe4ff */
[----:B------:R-:W-:Y:S02]  /*0160*/  ULOP3.LUT UR5, UR11, UR7, URZ, 0xc, !UPT ;  /* 0x000000070b057292 */ /* 0x000fe4000f8e0cff */
[----:B------:R-:W-:Y:S01]  /*0170*/  LOP3.LUT P0, RZ, R0, UR7, RZ, 0xc0, !PT ;  /* 0x0000000700ff7c12 */ /* 0x000fe2000f80c0ff */
[----:B------:R-:W-:Y:S02]  /*0180*/  ULOP3.LUT UR6, UR4, UR10, URZ, 0xc, !UPT ;  /* 0x0000000a04067292 */ /* 0x000fe4000f8e0cff */
[----:B------:R-:W-:Y:S01]  /*0190*/  UPOPC UR5, UR5 ;  /* 0x00000005000572bf */ /* 0x000fe20008000000 */
[----:B------:R-:W-:Y:S01]  /*01a0*/  LOP3.LUT P0, RZ, R11, UR10, RZ, 0xc0, P0 ;  /* 0x0000000a0bff7c12 */ /* 0x000fe2000800c0ff */
[----:B------:R-:W-:-:S04]  /*01b0*/  UPOPC UR6, UR6 ;  /* 0x00000006000672bf */ /* 0x000fc80008000000 */
[----:B------:R-:W-:-:S06]  /*01c0*/  UIADD3 UR5, UPT, UPT, UR5, UR6, URZ ;  /* 0x0000000605057290 */ /* 0x000fcc000fffe0ff */
[--C-:B------:R-:W-:Y:S02]  /*01d0*/  SHF.R.U64 R9, R0, UR5, R11.reuse ;  /* 0x0000000500097c19 */ /* 0x100fe4000800120b */
[----:B------:R-:W-:Y:S02]  /*01e0*/  SHF.R.U32.HI R8, RZ, UR5, R11 ;  /* 0x00000005ff087c19 */ /* 0x000fe4000801160b */
[----:B------:R-:W-:-:S04]  /*01f0*/  ISETP.NE.U32.AND P1, PT, R9, RZ, PT ;  /* 0x000000ff0900720c */ /* 0x000fc80003f25070 */
[----:B------:R-:W-:-:S04]  /*0200*/  ISETP.NE.AND.EX P1, PT, R8, RZ, PT, P1 ;  /* 0x000000ff0800720c */ /* 0x000fc80003f25310 */
[----:B------:R-:W-:-:S13]  /*0210*/  PLOP3.LUT P0, PT, P1, P0, PT, 0x2f, 0xf2 ;  /* 0x0000000000f2781c */ /* 0x000fda0000f00577 */
[----:B------:R-:W1:Y:S01]  /*0220*/  @!P0 LDC.64 R12, c[0x0][0x380] ;  /* 0x0000e000ff0c8b82 */ /* 0x000e620000000a00 */
[----:B------:R-:W-:Y:S02]  /*0230*/  @!P0 IMAD R8, R8, UR11, RZ ;  /* 0x0000000b08088c24 */ /* 0x000fe4000f8e02ff */
[----:B------:R-:W-:-:S04]  /*0240*/  @!P0 IMAD.WIDE.U32 R6, R9, UR11, RZ ;  /* 0x0000000b09068c25 */ /* 0x000fc8000f8e00ff */
[----:B------:R-:W-:-:S04]  /*0250*/  @!P0 IMAD R9, R9, UR4, R8 ;  /* 0x0000000409098c24 */ /* 0x000fc8000f8e0208 */
[----:B------:R-:W-:Y:S01]  /*0260*/  @!P0 IMAD.IADD R7, R7, 0x1, R9 ;  /* 0x0000000107078824 */ /* 0x000fe200078e0209 */
[----:B-1----:R-:W-:-:S04]  /*0270*/  @!P0 LEA R8, P1, R6, R12, 0x3 ;  /* 0x0000000c06088211 */ /* 0x002fc800078218ff */
[----:B------:R-:W-:-:S05]  /*0280*/  @!P0 LEA.HI.X R9, R6, R13, R7, 0x3, P1 ;  /* 0x0000000d06098211 */ /* 0x000fca00008f1c07 */
[----:B------:R-:W2:Y:S01]  /*0290*/  @!P0 LDG.E.64 R6, desc[UR8][R8.64+-0x8] ;  /* 0xfffff80808068981 */ /* 0x000ea2000c1e1b00 */
[----:B------:R-:W-:Y:S02]  /*02a0*/  USHF.L.U64.HI UR4, UR11, 0x8, UR4 ;  /* 0x000000080b047899 */ /* 0x000fe40008010204 */
[----:B------:R-:W-:-:S04]  /*02b0*/  USHF.L.U32 UR11, UR11, 0x8, URZ ;  /* 0x000000080b0b7899 */ /* 0x000fc800080006ff */
[----:B0-----:R-:W-:-:S04]  /*02c0*/  UISETP.GE.U32.AND UP0, UPT, UR11, UR12, UPT ;  /* 0x0000000c0b00728c */ /* 0x001fc8000bf06070 */
[----:B------:R-:W-:Y:S01]  /*02d0*/  UISETP.GE.U32.AND.EX UP0, UPT, UR4, UR13, UPT, UP0 ;  /* 0x0000000d0400728c */ /* 0x000fe2000bf06100 */
[----:B--2--5:R-:W-:-:S05]  /*02e0*/  @!P0 IADD3 R2, P1, PT, R6, R2, RZ ;  /* 0x0000000206028210 */ /* 0x024fca0007f3e0ff */
[----:B------:R-:W-:-:S03]  /*02f0*/  @!P0 IMAD.X R3, R7, 0x1, R3, P1 ;  /* 0x0000000107038824 */ /* 0x000fc600008e0603 */
[----:B------:R-:W-:Y:S05]  /*0300*/  BRA.U !UP0, `(.L_x_2) ;  /* 0xfffffffd088c7547 */ /* 0x000fea000b83ffff */
.L_x_1:
[----:B-----5:R-:W-:Y:S01]  /*0310*/  STG.E.64 desc[UR8][R4.64], R2 ;  /* 0x0000000204007986 */ /* 0x020fe2000c101b08 */
[----:B------:R-:W-:Y:S05]  /*0320*/  EXIT ;  /* 0x000000000000794d */ /* 0x000fea0003800000 */
.L_x_3:
        /* <DEDUP_REMOVED lines=13> */
.L_x_14:


//--------------------- .text._Z16scan_tile_kernelPmmm --------------------------
	.section	.text._Z16scan_tile_kernelPmmm,"ax",@progbits
	.align	128
        .global         _Z16scan_tile_kernelPmmm
        .type           _Z16scan_tile_kernelPmmm,@function
        .size           _Z16scan_tile_kernelPmmm,(.L_x_15 - _Z16scan_tile_kernelPmmm)
        .other          _Z16scan_tile_kernelPmmm,@"STO_CUDA_ENTRY STV_DEFAULT"
_Z16scan_tile_kernelPmmm:
.text._Z16scan_tile_kernelPmmm:
[----:B------:R-:W-:Y:S01]  /*0000*/  LDC R1, c[0x0][0x37c] ;  /* 0x0000df00ff017b82 */ /* 0x000fe20000000800 */
[----:B------:R-:W0:Y:S01]  /*0010*/  S2R R4, SR_TID.X ;  /* 0x0000000000047919 */ /* 0x000e220000002100 */
[----:B------:R-:W1:Y:S01]  /*0020*/  LDCU UR4, c[0x0][0x360] ;  /* 0x00006c00ff0477ac */ /* 0x000e620008000800 */
[----:B------:R-:W1:Y:S01]  /*0030*/  S2R R3, SR_CTAID.X ;  /* 0x0000000000037919 */ /* 0x000e620000002500 */
[----:B------:R-:W2:Y:S01]  /*0040*/  LDCU.64 UR6, c[0x0][0x390] ;  /* 0x00007200ff0677ac */ /* 0x000ea20008000a00 */
[----:B------:R-:W3:Y:S01]  /*0050*/  LDCU.128 UR8, c[0x0][0x380] ;  /* 0x00007000ff0877ac */ /* 0x000ee20008000c00 */
[----:B0-----:R-:W-:-:S04]  /*0060*/  VIADD R0, R4, 0x1 ;  /* 0x0000000104007836 */ /* 0x001fc80000000000 */
[----:B-1----:R-:W-:-:S04]  /*0070*/  IMAD R0, R3, UR4, R0 ;  /* 0x0000000403007c24 */ /* 0x002fc8000f8e0200 */
[----:B--2---:R-:W-:Y:S01]  /*0080*/  IMAD.WIDE.U32 R6, R0, UR6, RZ ;  /* 0x0000000600067c25 */ /* 0x004fe2000f8e00ff */
[----:B------:R-:W-:-:S05]  /*0090*/  SHF.R.S32.HI R2, RZ, 0x1f, R0 ;  /* 0x0000001fff027819 */ /* 0x000fca0000011400 */
[----:B------:R-:W-:-:S04]  /*00a0*/  IMAD R3, R2, UR6, RZ ;  /* 0x0000000602037c24 */ /* 0x000fc8000f8e02ff */
[----:B------:R-:W-:Y:S01]  /*00b0*/  IMAD R3, R0, UR7, R3 ;  /* 0x0000000700037c24 */ /* 0x000fe2000f8e0203 */
[----:B------:R-:W-:Y:S01]  /*00c0*/  IADD3 R0, P1, PT, R6, -0x1, RZ ;  /* 0xffffffff06007810 */ /* 0x000fe20007f3e0ff */
[----:B------:R-:W0:Y:S02]  /*00d0*/  LDCU.64 UR6, c[0x0][0x358] ;  /* 0x00006b00ff0677ac */ /* 0x000e240008000a00 */
[----:B------:R-:W-:Y:S01]  /*00e0*/  IMAD.IADD R3, R7, 0x1, R3 ;  /* 0x0000000107037824 */ /* 0x000fe200078e0203 */
[----:B---3--:R-:W-:-:S04]  /*00f0*/  ISETP.GE.U32.AND P0, PT, R0, UR10, PT ;  /* 0x0000000a00007c0c */ /* 0x008fc8000bf06070 */
[----:B------:R-:W-:Y:S02]  /*0100*/  IADD3.X R0, PT, PT, R3, -0x1, RZ, P1, !PT ;  /* 0xffffffff03007810 */ /* 0x000fe40000ffe4ff */
[----:B------:R-:W-:Y:S02]  /*0110*/  LEA R2, P1, R6, UR8, 0x3 ;  /* 0x0000000806027c11 */ /* 0x000fe4000f8218ff */
[----:B------:R-:W-:Y:S02]  /*0120*/  ISETP.GE.U32.AND.EX P0, PT, R0, UR11, PT, P0 ;  /* 0x0000000b00007c0c */ /* 0x000fe4000bf06100 */
[----:B------:R-:W-:Y:S02]  /*0130*/  LEA.HI.X R3, R6, UR9, R3, 0x3, P1 ;  /* 0x0000000906037c11 */ /* 0x000fe400088f1c03 */
[----:B------:R-:W-:-:S09]  /*0140*/  CS2R R6, SRZ ;  /* 0x0000000000067805 */ /* 0x000fd2000001ff00 */
[----:B0-----:R-:W2:Y:S01]  /*0150*/  @!P0 LDG.E.64 R6, desc[UR6][R2.64+-0x8] ;  /* 0xfffff80602068981 */ /* 0x001ea2000c1e1b00 */
[----:B------:R-:W0:Y:S01]  /*0160*/  S2UR UR5, SR_CgaCtaId ;  /* 0x00000000000579c3 */ /* 0x000e220000008800 */
[----:B------:R-:W-:Y:S01]  /*0170*/  UMOV UR4, 0x400 ;  /* 0x0000040000047882 */ /* 0x000fe20000000000 */
[C---:B------:R-:W-:Y:S02]  /*0180*/  ISETP.GT.U32.AND P2, PT, R4.reuse, 0x7f, PT ;  /* 0x0000007f0400780c */ /* 0x040fe40003f44070 */
[----:B------:R-:W-:Y:S01]  /*0190*/  ISETP.GT.U32.AND P1, PT, R4, 0x3f, PT ;  /* 0x0000003f0400780c */ /* 0x000fe20003f24070 */
[----:B0-----:R-:W-:-:S06]  /*01a0*/  ULEA UR4, UR5, UR4, 0x18 ;  /* 0x0000000405047291 */ /* 0x001fcc000f8ec0ff */
[----:B------:R-:W-:-:S04]  /*01b0*/  LEA R0, R4, UR4, 0x3 ;  /* 0x0000000404007c11 */ /* 0x000fc8000f8e18ff */
[C---:B------:R-:W-:Y:S02]  /*01c0*/  @!P2 LEA R5, R4.reuse, UR4, 0x4 ;  /* 0x000000040405ac11 */ /* 0x040fe4000f8e20ff */
[----:B------:R-:W-:Y:S01]  /*01d0*/  @!P1 LEA R15, R4, UR4, 0x5 ;  /* 0x00000004040f9c11 */ /* 0x000fe2000f8e28ff */
[----:B--2---:R-:W-:Y:S01]  /*01e0*/  STS.64 [R0], R6 ;  /* 0x0000000600007388 */ /* 0x004fe20000000a00 */
[----:B------:R-:W-:Y:S06]  /*01f0*/  BAR.SYNC.DEFER_BLOCKING 0x0 ;  /* 0x0000000000007b1d */ /* 0x000fec0000010000 */
[----:B------:R-:W0:Y:S02]  /*0200*/  @!P2 LDS.128 R8, [R5] ;  /* 0x000000000508a984 */ /* 0x000e240000000c00 */
[----:B0-----:R-:W-:-:S05]  /*0210*/  @!P2 IADD3 R12, P3, PT, R8, R10, RZ ;  /* 0x0000000a080ca210 */ /* 0x001fca0007f7e0ff */
[----:B------:R-:W-:-:S05]  /*0220*/  @!P2 IMAD.X R13, R9, 0x1, R11, P3 ;  /* 0x00000001090da824 */ /* 0x000fca00018e060b */
[----:B------:R-:W-:Y:S01]  /*0230*/  @!P2 STS.64 [R5+0x8], R12 ;  /* 0x0000080c0500a388 */ /* 0x000fe20000000a00 */
[----:B------:R-:W-:Y:S01]  /*0240*/  BAR.SYNC.DEFER_BLOCKING 0x0 ;  /* 0x0000000000007b1d */ /* 0x000fe20000010000 */
[----:B------:R-:W-:-:S13]  /*0250*/  ISETP.GT.U32.AND P2, PT, R4, 0x1f, PT ;  /* 0x0000001f0400780c */ /* 0x000fda0003f44070 */
[----:B------:R-:W-:Y:S01]  /*0260*/  @!P2 LEA R17, R4, UR4, 0x6 ;  /* 0x000000040411ac11 */ /* 0x000fe2000f8e30ff */
[----:B------:R-:W-:Y:S04]  /*0270*/  @!P1 LDS.64 R8, [R15+0x8] ;  /* 0x000008000f089984 */ /* 0x000fe80000000a00 */
[----:B------:R-:W0:Y:S02]  /*0280*/  @!P1 LDS.64 R10, [R15+0x18] ;  /* 0x000018000f0a9984 */ /* 0x000e240000000a00 */
        /* <DEDUP_REMOVED lines=36> */
[----:B------:R-:W-:-:S05]  /*04d0*/  ISETP.NE.AND P1, PT, R4, RZ, PT ;  /* 0x000000ff0400720c */ /* 0x000fca0003f25270 */
[----:B------:R-:W-:Y:S04]  /*04e0*/  @!P2 LDS.64 R6, [R5+0x1f8] ;  /* 0x0001f8000506a984 */ /* 0x000fe80000000a00 */
[----:B------:R-:W0:Y:S02]  /*04f0*/  @!P2 LDS.64 R8, [R5+0x3f8] ;  /* 0x0003f8000508a984 */ /* 0x000e240000000a00 */
[----:B0-----:R-:W-:-:S05]  /*0500*/  @!P2 IADD3 R12, P3, PT, R6, R8, RZ ;  /* 0x00000008060ca210 */ /* 0x001fca0007f7e0ff */
[----:B------:R-:W-:-:S05]  /*0510*/  @!P2 IMAD.X R13, R7, 0x1, R9, P3 ;  /* 0x00000001070da824 */ /* 0x000fca00018e0609 */
[----:B------:R-:W-:Y:S01]  /*0520*/  @!P2 STS.64 [R5+0x3f8], R12 ;  /* 0x0003f80c0500a388 */ /* 0x000fe20000000a00 */
[----:B------:R-:W-:Y:S06]  /*0530*/  BAR.SYNC.DEFER_BLOCKING 0x0 ;  /* 0x0000000000007b1d */ /* 0x000fec0000010000 */
[----:B------:R-:W-:Y:S04]  /*0540*/  @!P1 LDS.64 R6, [UR4+0x3f8] ;  /* 0x0003f804ff069984 */ /* 0x000fe80008000a00 */
[----:B------:R-:W0:Y:S02]  /*0550*/  @!P1 LDS.64 R8, [UR4+0x7f8] ;  /* 0x0007f804ff089984 */ /* 0x000e240008000a00 */
[----:B0-----:R-:W-:-:S05]  /*0560*/  @!P1 IADD3 R10, P2, PT, R6, R8, RZ ;  /* 0x00000008060a9210 */ /* 0x001fca0007f5e0ff */
[----:B------:R-:W-:Y:S01]  /*0570*/  @!P1 IMAD.X R11, R7, 0x1, R9, P2 ;  /* 0x00000001070b9824 */ /* 0x000fe200010e0609 */
[----:B------:R-:W-:-:S04]  /*0580*/  ISETP.GT.U32.AND P2, PT, R4, 0x2, PT ;  /* 0x000000020400780c */ /* 0x000fc80003f44070 */
[----:B------:R-:W-:Y:S01]  /*0590*/  @!P1 STS.64 [UR4+0x7f8], R10 ;  /* 0x0007f80aff009988 */ /* 0x000fe20008000a04 */
[----:B------:R-:W-:Y:S08]  /*05a0*/  BAR.SYNC.DEFER_BLOCKING 0x0 ;  /* 0x0000000000007b1d */ /* 0x000ff00000010000 */
[----:B------:R-:W-:Y:S01]  /*05b0*/  @!P2 LEA R5, R4, UR4, 0x9 ;  /* 0x000000040405ac11 */ /* 0x000fe2000f8e48ff */
[----:B------:R-:W-:Y:S04]  /*05c0*/  @!P1 LDS.64 R6, [UR4+0x3f8] ;  /* 0x0003f804ff069984 */ /* 0x000fe80008000a00 */
[----:B------:R-:W0:Y:S02]  /*05d0*/  @!P1 LDS.64 R8, [UR4+0x5f8] ;  /* 0x0005f804ff089984 */ /* 0x000e240008000a00 */
[----:B0-----:R-:W-:-:S05]  /*05e0*/  @!P1 IADD3 R12, P3, PT, R6, R8, RZ ;  /* 0x00000008060c9210 */ /* 0x001fca0007f7e0ff */
[----:B------:R-:W-:-:S05]  /*05f0*/  @!P1 IMAD.X R13, R7, 0x1, R9, P3 ;  /* 0x00000001070d9824 */ /* 0x000fca00018e0609 */
[----:B------:R-:W-:Y:S01]  /*0600*/  @!P1 STS.64 [UR4+0x5f8], R12 ;  /* 0x0005f80cff009988 */ /* 0x000fe20008000a04 */
        /* <DEDUP_REMOVED lines=40> */
[----:B------:R-:W-:Y:S06]  /*0890*/  BAR.SYNC.DEFER_BLOCKING 0x0 ;  /* 0x0000000000007b1d */ /* 0x000fec0000010000 */
[----:B------:R-:W-:Y:S04]  /*08a0*/  @!P1 LDS.64 R4, [R11+0x8] ;  /* 0x000008000b049984 */ /* 0x000fe80000000a00 */
[----:B------:R-:W0:Y:S02]  /*08b0*/  @!P1 LDS.64 R6, [R11+0x10] ;  /* 0x000010000b069984 */ /* 0x000e240000000a00 */
[----:B0-----:R-:W-:-:S05]  /*08c0*/  @!P1 IADD3 R4, P2, PT, R4, R6, RZ ;  /* 0x0000000604049210 */ /* 0x001fca0007f5e0ff */
[----:B------:R-:W-:-:S05]  /*08d0*/  @!P1 IMAD.X R5, R5, 0x1, R7, P2 ;  /* 0x0000000105059824 */ /* 0x000fca00010e0607 */
[----:B------:R0:W-:Y:S01]  /*08e0*/  @!P1 STS.64 [R11+0x10], R4 ;  /* 0x000010040b009388 */ /* 0x0001e20000000a00 */
[----:B------:R-:W-:Y:S06]  /*08f0*/  BAR.SYNC.DEFER_BLOCKING 0x0 ;  /* 0x0000000000007b1d */ /* 0x000fec0000010000 */
[----:B------:R-:W-:Y:S05]  /*0900*/  @P0 EXIT ;  /* 0x000000000000094d */ /* 0x000fea0003800000 */
[----:B0-----:R-:W0:Y:S04]  /*0910*/  LDS.64 R4, [R0] ;  /* 0x0000000000047984 */ /* 0x001e280000000a00 */
[----:B0-----:R-:W-:Y:S01]  /*0920*/  STG.E.64 desc[UR6][R2.64+-0x8], R4 ;  /* 0xfffff80402007986 */ /* 0x001fe2000c101b06 */
[----:B------:R-:W-:Y:S05]  /*0930*/  EXIT ;  /* 0x000000000000794d */ /* 0x000fea0003800000 */
.L_x_4:
        /* <DEDUP_REMOVED lines=12> */
.L_x_15:


//--------------------- .text._Z16mark_tile_kernelPmmS_m --------------------------
	.section	.text._Z16mark_tile_kernelPmmS_m,"ax",@progbits
	.align	128
        .global         _Z16mark_tile_kernelPmmS_m
        .type           _Z16mark_tile_kernelPmmS_m,@function
        .size           _Z16mark_tile_kernelPmmS_m,(.L_x_16 - _Z16mark_tile_kernelPmmS_m)
        .other          _Z16mark_tile_kernelPmmS_m,@"STO_CUDA_ENTRY STV_DEFAULT"
_Z16mark_tile_kernelPmmS_m:
.text._Z16mark_tile_kernelPmmS_m:
        /* <DEDUP_REMOVED lines=10> */
[----:B------:R-:W-:Y:S01]  /*00a0*/  ISETP.NE.AND P0, PT, R0, RZ, PT ;  /* 0x000000ff0000720c */ /* 0x000fe20003f05270 */
[----:B------:R-:W0:-:S12]  /*00b0*/  LDCU.64 UR4, c[0x0][0x358] ;  /* 0x00006b00ff0477ac */ /* 0x000e180008000a00 */
[----:B------:R-:W0:Y:S08]  /*00c0*/  @!P0 LDC.64 R2, c[0x0][0x390] ;  /* 0x0000e400ff028b82 */ /* 0x000e300000000a00 */
[----:B------:R-:W0:Y:S02]  /*00d0*/  @!P0 LDC.64 R4, c[0x0][0x398] ;  /* 0x0000e600ff048b82 */ /* 0x000e240000000a00 */
[----:B0-----:R0:W-:Y:S01]  /*00e0*/  @!P0 STG.E.64 desc[UR4][R2.64], R4 ;  /* 0x0000000402008986 */ /* 0x0011e2000c101b04 */
[----:B------:R-:W-:Y:S05]  /*00f0*/  @!P0 EXIT ;  /* 0x000000000000894d */ /* 0x000fea0003800000 */
[----:B------:R-:W0:Y:S01]  /*0100*/  LDCU.64 UR6, c[0x0][0x380] ;  /* 0x00007000ff0677ac */ /* 0x000e220008000a00 */
[C---:B------:R-:W-:Y:S01]  /*0110*/  IMAD.SHL.U32 R8, R0.reuse, 0x8, RZ ;  /* 0x0000000800087824 */ /* 0x040fe200078e00ff */
[----:B------:R-:W-:-:S04]  /*0120*/  SHF.L.U64.HI R0, R0, 0x3, R7 ;  /* 0x0000000300007819 */ /* 0x000fc80000010207 */
[----:B0-----:R-:W-:-:S04]  /*0130*/  IADD3 R2, P0, PT, R8, UR6, RZ ;  /* 0x0000000608027c10 */ /* 0x001fc8000ff1e0ff */
[----:B------:R-:W-:Y:S01]  /*0140*/  IADD3.X R3, PT, PT, R0, UR7, RZ, P0, !PT ;  /* 0x0000000700037c10 */ /* 0x000fe200087fe4ff */
[----:B------:R-:W0:Y:S04]  /*0150*/  LDCU.64 UR6, c[0x0][0x390] ;  /* 0x00007200ff0677ac */ /* 0x000e280008000a00 */
[----:B------:R-:W2:Y:S04]  /*0160*/  LDG.E.64 R4, desc[UR4][R2.64] ;  /* 0x0000000402047981 */ /* 0x000ea8000c1e1b00 */
[----:B------:R-:W2:Y:S02]  /*0170*/  LDG.E.64 R6, desc[UR4][R2.64+-0x8] ;  /* 0xfffff80402067981 */ /* 0x000ea4000c1e1b00 */
[----:B--2---:R-:W-:-:S02]  /*0180*/  ISETP.NE.U32.AND P0, PT, R4, R6, PT ;  /* 0x000000060400720c */ /* 0x004fc40003f05070 */
[----:B0-----:R-:W-:Y:S02]  /*0190*/  IADD3 R6, P1, PT, R8, UR6, RZ ;  /* 0x0000000608067c10 */ /* 0x001fe4000ff3e0ff */
[----:B------:R-:W-:Y:S01]  /*01a0*/  ISETP.NE.AND.EX P0, PT, R5, R7, PT, P0 ;  /* 0x000000070500720c */ /* 0x000fe20003f05300 */
[----:B------:R-:W-:Y:S01]  /*01b0*/  IMAD.MOV.U32 R5, RZ, RZ, RZ ;  /* 0x000000ffff057224 */ /* 0x000fe200078e00ff */
[----:B------:R-:W-:Y:S02]  /*01c0*/  IADD3.X R7, PT, PT, R0, UR7, RZ, P1, !PT ;  /* 0x0000000700077c10 */ /* 0x000fe40008ffe4ff */
[----:B------:R-:W-:-:S05]  /*01d0*/  SEL R4, RZ, 0x1, !P0 ;  /* 0x00000001ff047807 */ /* 0x000fca0004000000 */
[----:B------:R-:W-:Y:S01]  /*01e0*/  STG.E.64 desc[UR4][R6.64], R4 ;  /* 0x0000000406007986 */ /* 0x000fe2000c101b04 */
[----:B------:R-:W-:Y:S05]  /*01f0*/  EXIT ;  /* 0x000000000000794d */ /* 0x000fea0003800000 */
.L_x_5:
        /* <DEDUP_REMOVED lines=16> */
.L_x_16:


//--------------------- .text._Z25bitonic_sort_merge_kernelPmmS_mmm --------------------------
	.section	.text._Z25bitonic_sort_merge_kernelPmmS_mmm,"ax",@progbits
	.align	128
        .global         _Z25bitonic_sort_merge_kernelPmmS_mmm
        .type           _Z25bitonic_sort_merge_kernelPmmS_mmm,@function
        .size           _Z25bitonic_sort_merge_kernelPmmS_mmm,(.L_x_17 - _Z25bitonic_sort_merge_kernelPmmS_mmm)
        .other          _Z25bitonic_sort_merge_kernelPmmS_mmm,@"STO_CUDA_ENTRY STV_DEFAULT"
_Z25bitonic_sort_merge_kernelPmmS_mmm:
.text._Z25bitonic_sort_merge_kernelPmmS_mmm:
[----:B------:R-:W-:Y:S01]  /*0000*/  LDC R1, c[0x0][0x37c] ;  /* 0x0000df00ff017b82 */ /* 0x000fe20000000800 */
[----:B------:R-:W0:Y:S07]  /*0010*/  S2R R0, SR_CTAID.X ;  /* 0x0000000000007919 */ /* 0x000e2e0000002500 */
[----:B------:R-:W1:Y:S01]  /*0020*/  LDC.64 R6, c[0x0][0x3a0] ;  /* 0x0000e800ff067b82 */ /* 0x000e620000000a00 */
[----:B------:R-:W0:Y:S01]  /*0030*/  LDCU UR4, c[0x0][0x360] ;  /* 0x00006c00ff0477ac */ /* 0x000e220008000800 */
[----:B------:R-:W0:Y:S01]  /*0040*/  S2R R3, SR_TID.X ;  /* 0x0000000000037919 */ /* 0x000e220000002100 */
[----:B------:R-:W2:Y:S05]  /*0050*/  LDCU.64 UR6, c[0x0][0x388] ;  /* 0x00007100ff0677ac */ /* 0x000eaa0008000a00 */
[----:B------:R-:W3:Y:S01]  /*0060*/  LDC.64 R8, c[0x0][0x3a8] ;  /* 0x0000ea00ff087b82 */ /* 0x000ee20000000a00 */
[----:B------:R-:W4:Y:S01]  /*0070*/  LDCU.64 UR8, c[0x0][0x398] ;  /* 0x00007300ff0877ac */ /* 0x000f220008000a00 */
[----:B-1----:R-:W-:-:S02]  /*0080*/  SHF.R.U64 R5, R6, 0x1, R7 ;  /* 0x0000000106057819 */ /* 0x002fc40000001207 */
[----:B------:R-:W-:Y:S02]  /*0090*/  SHF.R.U32.HI R2, RZ, 0x1, R7 ;  /* 0x00000001ff027819 */ /* 0x000fe40000011607 */
[----:B---3--:R-:W-:Y:S01]  /*00a0*/  ISETP.NE.U32.AND P0, PT, R5, R8, PT ;  /* 0x000000080500720c */ /* 0x008fe20003f05070 */
[----:B0-----:R-:W-:-:S03]  /*00b0*/  IMAD R0, R0, UR4, R3 ;  /* 0x0000000400007c24 */ /* 0x001fc6000f8e0203 */
[----:B------:R-:W-:Y:S02]  /*00c0*/  ISETP.NE.AND.EX P0, PT, R2, R9, PT, P0 ;  /* 0x000000090200720c */ /* 0x000fe40003f05300 */
[C---:B------:R-:W-:Y:S02]  /*00d0*/  IADD3 R3, P2, PT, -R0.reuse, 0xffffff, RZ ;  /* 0x00ffffff00037810 */ /* 0x040fe40007f5e1ff */
[----:B--2---:R-:W-:Y:S02]  /*00e0*/  ISETP.GE.U32.AND P1, PT, R0, UR6, PT ;  /* 0x0000000600007c0c */ /* 0x004fe4000bf26070 */
[----:B------:R-:W-:Y:S01]  /*00f0*/  SEL R3, R3, R0, !P0 ;  /* 0x0000000003037207 */ /* 0x000fe20004000000 */
[----:B------:R-:W-:Y:S01]  /*0100*/  IMAD.X R4, RZ, RZ, -0x1, P2 ;  /* 0xffffffffff047424 */ /* 0x000fe200010e06ff */
[----:B------:R-:W-:-:S04]  /*0110*/  ISETP.GE.U32.AND.EX P1, PT, RZ, UR7, PT, P1 ;  /* 0x00000007ff007c0c */ /* 0x000fc8000bf26110 */
[----:B------:R-:W-:Y:S02]  /*0120*/  SEL R4, R4, RZ, !P0 ;  /* 0x000000ff04047207 */ /* 0x000fe40004000000 */
[----:B------:R-:W-:Y:S02]  /*0130*/  ISETP.GT.U32.OR P1, PT, R0, 0xffffff, P1 ;  /* 0x00ffffff0000780c */ /* 0x000fe40000f24470 */
[----:B----4-:R-:W-:-:S04]  /*0140*/  ISETP.GE.U32.AND P0, PT, R3, UR8, PT ;  /* 0x0000000803007c0c */ /* 0x010fc8000bf06070 */
[----:B------:R-:W-:-:S13]  /*0150*/  ISETP.GE.U32.OR.EX P1, PT, R4, UR9, P1, P0 ;  /* 0x0000000904007c0c */ /* 0x000fda0008f26500 */
[----:B------:R-:W-:Y:S05]  /*0160*/  @P1 EXIT ;  /* 0x000000000000194d */ /* 0x000fea0003800000 */
[----:B------:R-:W0:Y:S01]  /*0170*/  LDCU.64 UR8, c[0x0][0x390] ;  /* 0x00007200ff0877ac */ /* 0x000e220008000a00 */
[----:B------:R-:W1:Y:S01]  /*0180*/  LDCU.64 UR6, c[0x0][0x380] ;  /* 0x00007000ff0677ac */ /* 0x000e620008000a00 */
[----:B------:R-:W2:Y:S01]  /*0190*/  LDCU.64 UR4, c[0x0][0x358] ;  /* 0x00006b00ff0477ac */ /* 0x000ea20008000a00 */
[C---:B0-----:R-:W-:Y:S02]  /*01a0*/  LEA R6, P1, R3.reuse, UR8, 0x3 ;  /* 0x0000000803067c11 */ /* 0x041fe4000f8218ff */
[C---:B-1----:R-:W-:Y:S02]  /*01b0*/  LEA R2, P0, R0.reuse, UR6, 0x3 ;  /* 0x0000000600027c11 */ /* 0x042fe4000f8018ff */
[----:B------:R-:W-:Y:S02]  /*01c0*/  LEA.HI.X R7, R3, UR9, R4, 0x3, P1 ;  /* 0x0000000903077c11 */ /* 0x000fe400088f1c04 */
[----:B------:R-:W-:-:S03]  /*01d0*/  LEA.HI.X R3, R0, UR7, RZ, 0x3, P0 ;  /* 0x0000000700037c11 */ /* 0x000fc600080f1cff */
[----:B--2---:R-:W2:Y:S04]  /*01e0*/  LDG.E.64 R8, desc[UR4][R6.64] ;  /* 0x0000000406087981 */ /* 0x004ea8000c1e1b00 */
[----:B------:R-:W2:Y:S02]  /*01f0*/  LDG.E.64 R4, desc[UR4][R2.64] ;  /* 0x0000000402047981 */ /* 0x000ea4000c1e1b00 */
[----:B--2---:R-:W-:-:S04]  /*0200*/  ISETP.GT.U32.AND P0, PT, R4, R8, PT ;  /* 0x000000080400720c */ /* 0x004fc80003f04070 */
[----:B------:R-:W-:-:S13]  /*0210*/  ISETP.GT.U32.AND.EX P0, PT, R5, R9, PT, P0 ;  /* 0x000000090500720c */ /* 0x000fda0003f04100 */
[----:B------:R-:W-:Y:S05]  /*0220*/  @!P0 EXIT ;  /* 0x000000000000894d */ /* 0x000fea0003800000 */
[----:B------:R-:W-:Y:S04]  /*0230*/  STG.E.64 desc[UR4][R2.64], R8 ;  /* 0x0000000802007986 */ /* 0x000fe8000c101b04 */
[----:B------:R-:W-:Y:S01]  /*0240*/  STG.E.64 desc[UR4][R6.64], R4 ;  /* 0x0000000406007986 */ /* 0x000fe2000c101b04 */
[----:B------:R-:W-:Y:S05]  /*0250*/  EXIT ;  /* 0x000000000000794d */ /* 0x000fea0003800000 */
.L_x_6:
        /* <DEDUP_REMOVED lines=10> */
.L_x_17:


//--------------------- .text._Z24bitonic_sort_tile_kernelPmmmm --------------------------
	.section	.text._Z24bitonic_sort_tile_kernelPmmmm,"ax",@progbits
	.align	128
        .global         _Z24bitonic_sort_tile_kernelPmmmm
        .type           _Z24bitonic_sort_tile_kernelPmmmm,@function
        .size           _Z24bitonic_sort_tile_kernelPmmmm,(.L_x_12 - _Z24bitonic_sort_tile_kernelPmmmm)
        .other          _Z24bitonic_sort_tile_kernelPmmmm,@"STO_CUDA_ENTRY STV_DEFAULT"
_Z24bitonic_sort_tile_kernelPmmmm:
.text._Z24bitonic_sort_tile_kernelPmmmm:
[----:B------:R-:W-:Y:S01]  /*0000*/  LDC R1, c[0x0][0x37c] ;  /* 0x0000df00ff017b82 */ /* 0x000fe20000000800 */
[----:B------:R-:W0:Y:S01]  /*0010*/  S2R R0, SR_CTAID.X ;  /* 0x0000000000007919 */ /* 0x000e220000002500 */
[----:B------:R-:W0:Y:S01]  /*0020*/  LDCU UR4, c[0x0][0x360] ;  /* 0x00006c00ff0477ac */ /* 0x000e220008000800 */
[----:B------:R-:W0:Y:S01]  /*0030*/  S2R R3, SR_TID.X ;  /* 0x0000000000037919 */ /* 0x000e220000002100 */
[----:B------:R-:W1:Y:S01]  /*0040*/  LDCU.64 UR6, c[0x0][0x398] ;  /* 0x00007300ff0677ac */ /* 0x000e620008000a00 */
[----:B------:R-:W2:Y:S01]  /*0050*/  LDCU.64 UR8, c[0x0][0x388] ;  /* 0x00007100ff0877ac */ /* 0x000ea20008000a00 */
[----:B0-----:R-:W-:-:S05]  /*0060*/  IMAD R0, R0, UR4, R3 ;  /* 0x0000000400007c24 */ /* 0x001fca000f8e0203 */
[C---:B-1----:R-:W-:Y:S02]  /*0070*/  LOP3.LUT P0, RZ, R0.reuse, UR6, RZ, 0xc0, !PT ;  /* 0x0000000600ff7c12 */ /* 0x042fe4000f80c0ff */
[----:B--2---:R-:W-:Y:S02]  /*0080*/  ISETP.GE.U32.AND P1, PT, R0, UR8, PT ;  /* 0x0000000800007c0c */ /* 0x004fe4000bf26070 */
[----:B------:R-:W-:-:S04]  /*0090*/  LOP3.LUT P0, RZ, RZ, UR7, RZ, 0xc0, P0 ;  /* 0x00000007ffff7c12 */ /* 0x000fc8000800c0ff */
[----:B------:R-:W-:-:S13]  /*00a0*/  ISETP.GE.U32.OR.EX P0, PT, RZ, UR9, P0, P1 ;  /* 0x00000009ff007c0c */ /* 0x000fda0008706510 */
[----:B------:R-:W-:Y:S05]  /*00b0*/  @P0 EXIT ;  /* 0x000000000000094d */ /* 0x000fea0003800000 */
[----:B------:R-:W0:Y:S02]  /*00c0*/  LDCU.64 UR4, c[0x0][0x390] ;  /* 0x00007200ff0477ac */ /* 0x000e240008000a00 */
[----:B0-----:R-:W-:Y:S02]  /*00d0*/  USHF.R.U64 UR4, UR4, 0x1, UR5 ;  /* 0x0000000104047899 */ /* 0x001fe40008001205 */
[----:B------:R-:W-:Y:S02]  /*00e0*/  USHF.R.U32.HI UR5, URZ, 0x1, UR5 ;  /* 0x00000001ff057899 */ /* 0x000fe40008011605 */
[----:B------:R-:W-:-:S04]  /*00f0*/  UISETP.NE.U32.AND UP0, UPT, UR4, UR6, UPT ;  /* 0x000000060400728c */ /* 0x000fc8000bf05070 */
[----:B------:R-:W-:-:S09]  /*0100*/  UISETP.NE.AND.EX UP0, UPT, UR5, UR7, UPT, UP0 ;  /* 0x000000070500728c */ /* 0x000fd2000bf05300 */
[----:B------:R-:W-:Y:S05]  /*0110*/  BRA.U UP0, `(.L_x_7) ;  /* 0x0000000100807547 */ /* 0x000fea000b800000 */
[----:B------:R-:W-:-:S09]  /*0120*/  UISETP.NE.U32.AND UP0, UPT, UR7, URZ, UPT ;  /* 0x000000ff0700728c */ /* 0x000fd2000bf05070 */
[----:B------:R-:W-:Y:S05]  /*0130*/  BRA.U UP0, `(.L_x_8) ;  /* 0x0000000100507547 */ /* 0x000fea000b800000 */
[----:B------:R-:W0:Y:S01]  /*0140*/  I2F.U32.RP R4, UR6 ;  /* 0x0000000600047d06 */ /* 0x000e220008209000 */
[----:B------:R-:W-:-:S07]  /*0150*/  ISETP.NE.U32.AND P1, PT, RZ, UR6, PT ;  /* 0x00000006ff007c0c */ /* 0x000fce000bf25070 */
[----:B0-----:R-:W0:Y:S02]  /*0160*/  MUFU.RCP R4, R4 ;  /* 0x0000000400047308 */ /* 0x001e240000001000 */
[----:B0-----:R-:W-:-:S06]  /*0170*/  VIADD R2, R4, 0xffffffe ;  /* 0x0ffffffe04027836 */ /* 0x001fcc0000000000 */
[----:B------:R0:W1:Y:S02]  /*0180*/  F2I.FTZ.U32.TRUNC.NTZ R3, R2 ;  /* 0x0000000200037305 */ /* 0x000064000021f000 */
[----:B0-----:R-:W-:Y:S02]  /*0190*/  IMAD.MOV.U32 R2, RZ, RZ, RZ ;  /* 0x000000ffff027224 */ /* 0x001fe400078e00ff */
[----:B-1----:R-:W-:-:S04]  /*01a0*/  IMAD.MOV R5, RZ, RZ, -R3 ;  /* 0x000000ffff057224 */ /* 0x002fc800078e0a03 */
[----:B------:R-:W-:-:S04]  /*01b0*/  IMAD R5, R5, UR6, RZ ;  /* 0x0000000605057c24 */ /* 0x000fc8000f8e02ff */
[----:B------:R-:W-:-:S06]  /*01c0*/  IMAD.HI.U32 R3, R3, R5, R2 ;  /* 0x0000000503037227 */ /* 0x000fcc00078e0002 */
[----:B------:R-:W-:-:S04]  /*01d0*/  IMAD.HI.U32 R3, R3, R0, RZ ;  /* 0x0000000003037227 */ /* 0x000fc800078e00ff */
[----:B------:R-:W-:-:S04]  /*01e0*/  IMAD.MOV R3, RZ, RZ, -R3 ;  /* 0x000000ffff037224 */ /* 0x000fc800078e0a03 */
[----:B------:R-:W-:Y:S02]  /*01f0*/  IMAD R5, R3, UR6, R0 ;  /* 0x0000000603057c24 */ /* 0x000fe4000f8e0200 */
[----:B------:R-:W-:-:S03]  /*0200*/  HFMA2 R3, -RZ, RZ, 0, 0 ;  /* 0x00000000ff037431 */ /* 0x000fc600000001ff */
[----:B------:R-:W-:-:S13]  /*0210*/  ISETP.GE.U32.AND P0, PT, R5, UR6, PT ;  /* 0x0000000605007c0c */ /* 0x000fda000bf06070 */
[----:B------:R-:W-:-:S05]  /*0220*/  @P0 VIADD R5, R5, -UR6 ;  /* 0x8000000605050c36 */ /* 0x000fca0008000000 */
[----:B------:R-:W-:-:S13]  /*0230*/  ISETP.GE.U32.AND P0, PT, R5, UR6, PT ;  /* 0x0000000605007c0c */ /* 0x000fda000bf06070 */
[----:B------:R-:W-:Y:S01]  /*0240*/  @P0 VIADD R5, R5, -UR6 ;  /* 0x8000000605050c36 */ /* 0x000fe20008000000 */
[----:B------:R-:W-:-:S05]  /*0250*/  @!P1 LOP3.LUT R5, RZ, UR6, RZ, 0x33, !PT ;  /* 0x00000006ff059c12 */ /* 0x000fca000f8e33ff */
[----:B------:R-:W-:Y:S01]  /*0260*/  IMAD.MOV.U32 R2, RZ, RZ, R5 ;  /* 0x000000ffff027224 */ /* 0x000fe200078e0005 */
[----:B------:R-:W-:Y:S06]  /*0270*/  BRA `(.L_x_9) ;  /* 0x0000000000087947 */ /* 0x000fec0003800000 */
.L_x_8:
[----:B------:R-:W-:-:S07]  /*0280*/  MOV R4, 0x2a0 ;  /* 0x000002a000047802 */ /* 0x000fce0000000f00 */
[----:B------:R-:W-:Y:S05]  /*0290*/  CALL.REL.NOINC `($__internal_0_$__cuda_sm20_rem_u64) ;  /* 0x0000000000747944 */ /* 0x000fea0003c00000 */
.L_x_9:
[----:B------:R-:W0:Y:S02]  /*02a0*/  LDCU.64 UR4, c[0x0][0x398] ;  /* 0x00007300ff0477ac */ /* 0x000e240008000a00 */
[----:B0-----:R-:W-:-:S04]  /*02b0*/  IADD3 R5, P0, PT, -R2, UR4, RZ ;  /* 0x0000000402057c10 */ /* 0x001fc8000ff1e1ff */
[----:B------:R-:W-:Y:S02]  /*02c0*/  LEA R4, P1, R5, R0, 0x1 ;  /* 0x0000000005047211 */ /* 0x000fe400078208ff */
[----:B------:R-:W-:Y:S02]  /*02d0*/  IADD3.X R2, PT, PT, ~R3, UR5, RZ, P0, !PT ;  /* 0x0000000503027c10 */ /* 0x000fe400087fe5ff */
[----:B------:R-:W-:Y:S02]  /*02e0*/  IADD3 R4, P0, PT, R4, -0x1, RZ ;  /* 0xffffffff04047810 */ /* 0x000fe40007f1e0ff */
[----:B------:R-:W-:-:S04]  /*02f0*/  LEA.HI.X R5, R5, RZ, R2, 0x1, P1 ;  /* 0x000000ff05057211 */ /* 0x000fc800008f0c02 */
[----:B------:R-:W-:Y:S01]  /*0300*/  IADD3.X R5, PT, PT, R5, -0x1, RZ, P0, !PT ;  /* 0xffffffff05057810 */ /* 0x000fe200007fe4ff */
[----:B------:R-:W-:Y:S06]  /*0310*/  BRA `(.L_x_10) ;  /* 0x00000000000c7947 */ /* 0x000fec0003800000 */
.L_x_7:
[----:B------:R-:W0:Y:S01]  /*0320*/  LDCU UR4, c[0x0][0x39c] ;  /* 0x00007380ff0477ac */ /* 0x000e220008000800 */
[----:B------:R-:W-:Y:S01]  /*0330*/  LOP3.LUT R4, R0, UR6, RZ, 0x3c, !PT ;  /* 0x0000000600047c12 */ /* 0x000fe2000f8e3cff */
[----:B0-----:R-:W-:-:S07]  /*0340*/  IMAD.U32 R5, RZ, RZ, UR4 ;  /* 0x00000004ff057e24 */ /* 0x001fce000f8e00ff */
.L_x_10:
[----:B------:R-:W0:Y:S02]  /*0350*/  LDCU.64 UR4, c[0x0][0x388] ;  /* 0x00007100ff0477ac */ /* 0x000e240008000a00 */
[----:B0-----:R-:W-:-:S04]  /*0360*/  ISETP.GE.U32.AND P0, PT, R4, UR4, PT ;  /* 0x0000000404007c0c */ /* 0x001fc8000bf06070 */
[----:B------:R-:W-:-:S13]  /*0370*/  ISETP.GE.U32.AND.EX P0, PT, R5, UR5, PT, P0 ;  /* 0x0000000505007c0c */ /* 0x000fda000bf06100 */
[----:B------:R-:W-:Y:S05]  /*0380*/  @P0 EXIT ;  /* 0x000000000000094d */ /* 0x000fea0003800000 */
[----:B------:R-:W0:Y:S01]  /*0390*/  LDCU.64 UR6, c[0x0][0x380] ;  /* 0x00007000ff0677ac */ /* 0x000e220008000a00 */
[----:B------:R-:W1:Y:S01]  /*03a0*/  LDCU.64 UR4, c[0x0][0x358] ;  /* 0x00006b00ff0477ac */ /* 0x000e620008000a00 */
[----:B0-----:R-:W-:Y:S02]  /*03b0*/  LEA R2, P0, R0, UR6, 0x3 ;  /* 0x0000000600027c11 */ /* 0x001fe4000f8018ff */
[----:B------:R-:W-:Y:S02]  /*03c0*/  LEA R6, P1, R4, UR6, 0x3 ;  /* 0x0000000604067c11 */ /* 0x000fe4000f8218ff */
[----:B------:R-:W-:Y:S02]  /*03d0*/  LEA.HI.X R3, R0, UR7, RZ, 0x3, P0 ;  /* 0x0000000700037c11 */ /* 0x000fe400080f1cff */
[----:B------:R-:W-:-:S03]  /*03e0*/  LEA.HI.X R7, R4, UR7, R5, 0x3, P1 ;  /* 0x0000000704077c11 */ /* 0x000fc600088f1c05 */
[----:B-1----:R-:W2:Y:S04]  /*03f0*/  LDG.E.64 R4, desc[UR4][R2.64] ;  /* 0x0000000402047981 */ /* 0x002ea8000c1e1b00 */
[----:B------:R-:W2:Y:S02]  /*0400*/  LDG.E.64 R8, desc[UR4][R6.64] ;  /* 0x0000000406087981 */ /* 0x000ea4000c1e1b00 */
[----:B--2---:R-:W-:-:S04]  /*0410*/  ISETP.GT.U32.AND P0, PT, R4, R8, PT ;  /* 0x000000080400720c */ /* 0x004fc80003f04070 */
[----:B------:R-:W-:-:S13]  /*0420*/  ISETP.GT.U32.AND.EX P0, PT, R5, R9, PT, P0 ;  /* 0x000000090500720c */ /* 0x000fda0003f04100 */
[----:B------:R-:W-:Y:S05]  /*0430*/  @!P0 EXIT ;  /* 0x000000000000894d */ /* 0x000fea0003800000 */
[----:B------:R-:W-:Y:S04]  /*0440*/  STG.E.64 desc[UR4][R2.64], R8 ;  /* 0x0000000802007986 */ /* 0x000fe8000c101b04 */
[----:B------:R-:W-:Y:S01]  /*0450*/  STG.E.64 desc[UR4][R6.64], R4 ;  /* 0x0000000406007986 */ /* 0x000fe2000c101b04 */
[----:B------:R-:W-:Y:S05]  /*0460*/  EXIT ;  /* 0x000000000000794d */ /* 0x000fea0003800000 */
        .weak           $__internal_0_$__cuda_sm20_rem_u64
        .type           $__internal_0_$__cuda_sm20_rem_u64,@function
        .size           $__internal_0_$__cuda_sm20_rem_u64,(.L_x_12 - $__internal_0_$__cuda_sm20_rem_u64)
$__internal_0_$__cuda_sm20_rem_u64:
[----:B------:R-:W0:Y:S01]  /*0470*/  LDCU.64 UR4, c[0x0][0x398] ;  /* 0x00007300ff0477ac */ /* 0x000e220008000a00 */
[----:B------:R-:W1:Y:S01]  /*0480*/  LDC.64 R2, c[0x0][0x398] ;  /* 0x0000e600ff027b82 */ /* 0x000e620000000a00 */
[----:B0-----:R-:W0:Y:S08]  /*0490*/  I2F.U64.RP R5, UR4 ;  /* 0x0000000400057d12 */ /* 0x001e300008309000 */
[----:B0-----:R-:W0:Y:S02]  /*04a0*/  MUFU.RCP R5, R5 ;  /* 0x0000000500057308 */ /* 0x001e240000001000 */
[----:B0-----:R-:W-:-:S06]  /*04b0*/  VIADD R6, R5, 0x1ffffffe ;  /* 0x1ffffffe05067836 */ /* 0x001fcc0000000000 */
[----:B------:R-:W1:Y:S02]  /*04c0*/  F2I.U64.TRUNC R6, R6 ;  /* 0x0000000600067311 */ /* 0x000e64000020d800 */
[----:B-1----:R-:W-:-:S04]  /*04d0*/  IMAD.WIDE.U32 R8, R6, R2, RZ ;  /* 0x0000000206087225 */ /* 0x002fc800078e00ff */
[----:B------:R-:W-:Y:S01]  /*04e0*/  IMAD R9, R6, R3, R9 ;  /* 0x0000000306097224 */ /* 0x000fe200078e0209 */
[----:B------:R-:W-:-:S03]  /*04f0*/  IADD3 R11, P0, PT, RZ, -R8, RZ ;  /* 0x80000008ff0b7210 */ /* 0x000fc60007f1e0ff */
[----:B------:R-:W-:Y:S02]  /*0500*/  IMAD R9, R7, R2, R9 ;  /* 0x0000000207097224 */ /* 0x000fe400078e0209 */
[----:B------:R-:W-:-:S04]  /*0510*/  IMAD.HI.U32 R8, R6, R11, RZ ;  /* 0x0000000b06087227 */ /* 0x000fc800078e00ff */
[----:B------:R-:W-:Y:S02]  /*0520*/  IMAD.X R13, RZ, RZ, ~R9, P0 ;  /* 0x000000ffff0d7224 */ /* 0x000fe400000e0e09 */
[----:B------:R-:W-:Y:S02]  /*0530*/  IMAD.MOV.U32 R9, RZ, RZ, R6 ;  /* 0x000000ffff097224 */ /* 0x000fe400078e0006 */
[-C--:B------:R-:W-:Y:S02]  /*0540*/  IMAD R15, R7, R13.reuse, RZ ;  /* 0x0000000d070f7224 */ /* 0x080fe400078e02ff */
[----:B------:R-:W-:-:S04]  /*0550*/  IMAD.WIDE.U32 R8, P0, R6, R13, R8 ;  /* 0x0000000d06087225 */ /* 0x000fc80007800008 */
[----:B------:R-:W-:-:S04]  /*0560*/  IMAD.HI.U32 R5, R7, R13, RZ ;  /* 0x0000000d07057227 */ /* 0x000fc800078e00ff */
[----:B------:R-:W-:-:S04]  /*0570*/  IMAD.HI.U32 R8, P1, R7, R11, R8 ;  /* 0x0000000b07087227 */ /* 0x000fc80007820008 */
[----:B------:R-:W-:Y:S01]  /*0580*/  IMAD.X R5, R5, 0x1, R7, P0 ;  /* 0x0000000105057824 */ /* 0x000fe200000e0607 */
[----:B------:R-:W-:-:S04]  /*0590*/  IADD3 R9, P2, PT, R15, R8, RZ ;  /* 0x000000080f097210 */ /* 0x000fc80007f5e0ff */
[----:B------:R-:W-:Y:S01]  /*05a0*/  IADD3.X R5, PT, PT, RZ, RZ, R5, P2, P1 ;  /* 0x000000ffff057210 */ /* 0x000fe200017e2405 */
[----:B------:R-:W-:-:S04]  /*05b0*/  IMAD.WIDE.U32 R6, R9, R2, RZ ;  /* 0x0000000209067225 */ /* 0x000fc800078e00ff */
[----:B------:R-:W-:Y:S01]  /*05c0*/  IMAD R7, R9, R3, R7 ;  /* 0x0000000309077224 */ /* 0x000fe200078e0207 */
[----:B------:R-:W-:-:S03]  /*05d0*/  IADD3 R11, P0, PT, RZ, -R6, RZ ;  /* 0x80000006ff0b7210 */ /* 0x000fc60007f1e0ff */
[----:B------:R-:W-:Y:S02]  /*05e0*/  IMAD R7, R5, R2, R7 ;  /* 0x0000000205077224 */ /* 0x000fe400078e0207 */
[----:B------:R-:W-:-:S03]  /*05f0*/  IMAD.HI.U32 R8, R9, R11, RZ ;  /* 0x0000000b09087227 */ /* 0x000fc600078e00ff */
[----:B------:R-:W-:Y:S01]  /*0600*/  IADD3.X R6, PT, PT, RZ, ~R7, RZ, P0, !PT ;  /* 0x80000007ff067210 */ /* 0x000fe200007fe4ff */
[----:B------:R-:W-:-:S04]  /*0610*/  IMAD.MOV.U32 R7, RZ, RZ, RZ ;  /* 0x000000ffff077224 */ /* 0x000fc800078e00ff */
[----:B------:R-:W-:-:S04]  /*0620*/  IMAD.WIDE.U32 R8, P0, R9, R6, R8 ;  /* 0x0000000609087225 */ /* 0x000fc80007800008 */
[C---:B------:R-:W-:Y:S02]  /*0630*/  IMAD R10, R5.reuse, R6, RZ ;  /* 0x00000006050a7224 */ /* 0x040fe400078e02ff */
[----:B------:R-:W-:-:S04]  /*0640*/  IMAD.HI.U32 R9, P1, R5, R11, R8 ;  /* 0x0000000b05097227 */ /* 0x000fc80007820008 */
[----:B------:R-:W-:Y:S01]  /*0650*/  IMAD.HI.U32 R8, R5, R6, RZ ;  /* 0x0000000605087227 */ /* 0x000fe200078e00ff */
[----:B------:R-:W-:-:S03]  /*0660*/  IADD3 R9, P2, PT, R10, R9, RZ ;  /* 0x000000090a097210 */ /* 0x000fc60007f5e0ff */
[----:B------:R-:W-:Y:S02]  /*0670*/  IMAD.X R5, R8, 0x1, R5, P0 ;  /* 0x0000000108057824 */ /* 0x000fe400000e0605 */
[----:B------:R-:W-:-:S03]  /*0680*/  IMAD.HI.U32 R6, R9, R0, RZ ;  /* 0x0000000009067227 */ /* 0x000fc600078e00ff */
[----:B------:R-:W-:Y:S01]  /*0690*/  IADD3.X R5, PT, PT, RZ, RZ, R5, P2, P1 ;  /* 0x000000ffff057210 */ /* 0x000fe200017e2405 */
[----:B------:R-:W-:-:S04]  /*06a0*/  IMAD.WIDE.U32 R6, RZ, R9, R6 ;  /* 0x00000009ff067225 */ /* 0x000fc800078e0006 */
[----:B------:R-:W-:-:S05]  /*06b0*/  IMAD.HI.U32 R5, P0, R5, R0, R6 ;  /* 0x0000000005057227 */ /* 0x000fca0007800006 */
[----:B------:R-:W-:Y:S01]  /*06c0*/  IADD3 R9, P1, PT, RZ, R5, RZ ;  /* 0x00000005ff097210 */ /* 0x000fe20007f3e0ff */
[----:B------:R-:W-:-:S04]  /*06d0*/  IMAD.X R5, RZ, RZ, RZ, P0 ;  /* 0x000000ffff057224 */ /* 0x000fc800000e06ff */
[----:B------:R-:W-:-:S04]  /*06e0*/  IMAD.WIDE.U32 R6, R9, R2, RZ ;  /* 0x0000000209067225 */ /* 0x000fc800078e00ff */
[----:B------:R-:W-:Y:S01]  /*06f0*/  IMAD.X R5, RZ, RZ, R5, P1 ;  /* 0x000000ffff057224 */ /* 0x000fe200008e0605 */
[----:B------:R-:W-:Y:S01]  /*0700*/  IADD3 R11, P1, PT, -R6, R0, RZ ;  /* 0x00000000060b7210 */ /* 0x000fe20007f3e1ff */
[----:B------:R-:W-:-:S03]  /*0710*/  IMAD R9, R9, R3, R7 ;  /* 0x0000000309097224 */ /* 0x000fc600078e0207 */
[-C--:B------:R-:W-:Y:S01]  /*0720*/  ISETP.GE.U32.AND P0, PT, R11, R2.reuse, PT ;  /* 0x000000020b00720c */ /* 0x080fe20003f06070 */
[----:B------:R-:W-:-:S05]  /*0730*/  IMAD R5, R5, R2, R9 ;  /* 0x0000000205057224 */ /* 0x000fca00078e0209 */
[----:B------:R-:W-:Y:S02]  /*0740*/  IADD3.X R6, PT, PT, RZ, ~R5, RZ, P1, !PT ;  /* 0x80000005ff067210 */ /* 0x000fe40000ffe4ff */
[----:B------:R-:W-:Y:S02]  /*0750*/  IADD3 R7, P1, PT, R11, -R2, RZ ;  /* 0x800000020b077210 */ /* 0x000fe40007f3e0ff */
[----:B------:R-:W-:-:S03]  /*0760*/  ISETP.GE.U32.AND.EX P0, PT, R6, R3, PT, P0 ;  /* 0x000000030600720c */ /* 0x000fc60003f06100 */
[----:B------:R-:W-:Y:S01]  /*0770*/  IMAD.X R8, R6, 0x1, ~R3, P1 ;  /* 0x0000000106087824 */ /* 0x000fe200008e0e03 */
[----:B------:R-:W-:Y:S02]  /*0780*/  SEL R7, R7, R11, P0 ;  /* 0x0000000b07077207 */ /* 0x000fe40000000000 */
[----:B------:R-:W-:Y:S02]  /*0790*/  ISETP.NE.U32.AND P1, PT, R2, RZ, PT ;  /* 0x000000ff0200720c */ /* 0x000fe40003f25070 */
[----:B------:R-:W-:Y:S02]  /*07a0*/  SEL R8, R8, R6, P0 ;  /* 0x0000000608087207 */ /* 0x000fe40000000000 */
[CC--:B------:R-:W-:Y:S02]  /*07b0*/  ISETP.GE.U32.AND P0, PT, R7.reuse, R2.reuse, PT ;  /* 0x000000020700720c */ /* 0x0c0fe40003f06070 */
[----:B------:R-:W-:Y:S02]  /*07c0*/  IADD3 R5, P2, PT, R7, -R2, RZ ;  /* 0x8000000207057210 */ /* 0x000fe40007f5e0ff */
[----:B------:R-:W-:-:S02]  /*07d0*/  ISETP.GE.U32.AND.EX P0, PT, R8, R3, PT, P0 ;  /* 0x000000030800720c */ /* 0x000fc40003f06100 */
[----:B------:R-:W-:Y:S01]  /*07e0*/  ISETP.NE.AND.EX P1, PT, R3, RZ, PT, P1 ;  /* 0x000000ff0300720c */ /* 0x000fe20003f25310 */
[----:B------:R-:W-:Y:S01]  /*07f0*/  IMAD.X R6, R8, 0x1, ~R3, P2 ;  /* 0x0000000108067824 */ /* 0x000fe200010e0e03 */
[----:B------:R-:W-:Y:S01]  /*0800*/  SEL R2, R5, R7, P0 ;  /* 0x0000000705027207 */ /* 0x000fe20000000000 */
[----:B------:R-:W-:-:S03]  /*0810*/  IMAD.MOV.U32 R5, RZ, RZ, 0x0 ;  /* 0x00000000ff057424 */ /* 0x000fc600078e00ff */
[----:B------:R-:W-:Y:S02]  /*0820*/  SEL R3, R6, R8, P0 ;  /* 0x0000000806037207 */ /* 0x000fe40000000000 */
[----:B------:R-:W-:Y:S02]  /*0830*/  SEL R2, R2, 0xffffffff, P1 ;  /* 0xffffffff02027807 */ /* 0x000fe40000800000 */
[----:B------:R-:W-:Y:S01]  /*0840*/  SEL R3, R3, 0xffffffff, P1 ;  /* 0xffffffff03037807 */ /* 0x000fe20000800000 */
[----:B------:R-:W-:Y:S06]  /*0850*/  RET.REL.NODEC R4 `(_Z24bitonic_sort_tile_kernelPmmmm) ;  /* 0xfffffff404e87950 */ /* 0x000fec0003c3ffff */
.L_x_11:
        /* <DEDUP_REMOVED lines=10> */
.L_x_12:


//--------------------- .nv.shared.reserved.0     --------------------------
	.section	.nv.shared.reserved.0,"aw",@nobits
	.weak		__nv_reservedSMEM_offset_0_alias
	.size		__nv_reservedSMEM_offset_0_alias, 0, 64
	.other		__nv_reservedSMEM_offset_0_alias,@"STO_CUDA_RESERVED_SHARED STV_DEFAULT"
__nv_reservedSMEM_offset_0_alias:
	.zero		0
	.zero		64


//--------------------- .nv.shared._Z16scan_tile_kernelPmmm --------------------------
	.section	.nv.shared._Z16scan_tile_kernelPmmm,"aw",@nobits
	.sectionflags	@""
	.align	8
.nv.shared._Z16scan_tile_kernelPmmm:
	.zero		3072


//--------------------- .nv.constant0._Z17write_tile_kernelPmS_mS_ --------------------------
	.section	.nv.constant0._Z17write_tile_kernelPmS_mS_,"a",@progbits
	.sectionflags	@""
	.align	4
.nv.constant0._Z17write_tile_kernelPmS_mS_:
	.zero		928


//--------------------- .nv.constant0._Z20scan_tile_sum_kernelPmmS_ --------------------------
	.section	.nv.constant0._Z20scan_tile_sum_kernelPmmS_,"a",@progbits
	.sectionflags	@""
	.align	4
.nv.constant0._Z20scan_tile_sum_kernelPmmS_:
	.zero		920


//--------------------- .nv.constant0._Z16scan_tile_kernelPmmm --------------------------
	.section	.nv.constant0._Z16scan_tile_kernelPmmm,"a",@progbits
	.sectionflags	@""
	.align	4
.nv.constant0._Z16scan_tile_kernelPmmm:
	.zero		920


//--------------------- .nv.constant0._Z16mark_tile_kernelPmmS_m --------------------------
	.section	.nv.constant0._Z16mark_tile_kernelPmmS_m,"a",@progbits
	.sectionflags	@""
	.align	4
.nv.constant0._Z16mark_tile_kernelPmmS_m:
	.zero		928


//--------------------- .nv.constant0._Z25bitonic_sort_merge_kernelPmmS_mmm --------------------------
	.section	.nv.constant0._Z25bitonic_sort_merge_kernelPmmS_mmm,"a",@progbits
	.sectionflags	@""
	.align	4
.nv.constant0._Z25bitonic_sort_merge_kernelPmmS_mmm:
	.zero		944


//--------------------- .nv.constant0._Z24bitonic_sort_tile_kernelPmmmm --------------------------
	.section	.nv.constant0._Z24bitonic_sort_tile_kernelPmmmm,"a",@progbits
	.sectionflags	@""
	.align	4
.nv.constant0._Z24bitonic_sort_tile_kernelPmmmm:
	.zero		928


//--------------------- SYMBOLS --------------------------

	.type		.nv.reservedSmem.offset0,@object
	.size		.nv.reservedSmem.offset0,0x4
	.type		.nv.reservedSmem.cap,@object
	.size		.nv.reservedSmem.cap,0x4
